	.target	sm_90a

	.elftype	@"ET_EXEC"


//--------------------- .note.nv.tkinfo           --------------------------
	.section	.note.nv.tkinfo,"",@"SHT_NOTE"
	.sectionflags	@"SHF_NOTE_NV_TKINFO"
	.tkinfo
        /*0018*/ 	.word	0x00000002
        /*0030*/ 	.string	""
        /*0030*/ 	.string	"ptxas"
        /*0030*/ 	.string	"Cuda compilation tools, release 13.0, V13.0.88"
        /*0030*/ 	.string	"Build cuda_13.0.r13.0/compiler.36424714_0"
        /*0030*/ 	.string	"-v  -suppress-debug-info  -lineinfo  -arch sm_90a "



//--------------------- .note.nv.cuinfo           --------------------------
	.section	.note.nv.cuinfo,"",@"SHT_NOTE"
	.sectionflags	@"SHF_NOTE_NV_CUINFO"
        /*0018*/ 	.short	0x0002
        /*001a*/ 	.short	0x005a
        /*001c*/ 	.short	0x0082
	.zero		2


//--------------------- .nv.info                  --------------------------
	.section	.nv.info,"",@"SHT_CUDA_INFO"
	.align	4


	//----- nvinfo : EIATTR_REGCOUNT
	.align		4
        /*0000*/ 	.byte	0x04, 0x2f
        /*0002*/ 	.short	(.L_1 - .L_0)
	.align		4
.L_0:
        /*0004*/ 	.word	index@(gluon_wgmma)
        /*0008*/ 	.word	0x0000005a


	//----- nvinfo : EIATTR_FRAME_SIZE
	.align		4
.L_1:
        /*000c*/ 	.byte	0x04, 0x11
        /*000e*/ 	.short	(.L_3 - .L_2)
	.align		4
.L_2:
        /*0010*/ 	.word	index@(gluon_wgmma)
        /*0014*/ 	.word	0x00000000


	//----- nvinfo : EIATTR_MIN_STACK_SIZE
	.align		4
.L_3:
        /*0018*/ 	.byte	0x04, 0x12
        /*001a*/ 	.short	(.L_5 - .L_4)
	.align		4
.L_4:
        /*001c*/ 	.word	index@(gluon_wgmma)
        /*0020*/ 	.word	0x00000000
.L_5:


//--------------------- .nv.compat                --------------------------
	.section	.nv.compat,"",@"SHT_CUDA_COMPAT_INFO"
	.align	4
        /*0000*/ 	.byte	0x02, 0x09, 0x01, 0x00, 0x02, 0x02, 0x04, 0x00, 0x02, 0x05, 0x05, 0x00, 0x03, 0x07, 0x01, 0x01
        /*0010*/ 	.byte	0x02, 0x03, 0x03, 0x00, 0x02, 0x06, 0x01, 0x00, 0x04, 0x0b, 0x08, 0x00, 0x00, 0x00, 0x00, 0x00
        /*0020*/ 	.byte	0x00, 0x00, 0x00, 0x00


//--------------------- .nv.info.gluon_wgmma      --------------------------
	.section	.nv.info.gluon_wgmma,"",@"SHT_CUDA_INFO"
	.sectionflags	@""
	.align	4


	//----- nvinfo : EIATTR_CUDA_API_VERSION
	.align		4
        /*0000*/ 	.byte	0x04, 0x37
        /*0002*/ 	.short	(.L_7 - .L_6)
.L_6:
        /*0004*/ 	.word	0x00000082


	//----- nvinfo : EIATTR_KPARAM_INFO
	.align		4
.L_7:
        /*0008*/ 	.byte	0x04, 0x17
        /*000a*/ 	.short	(.L_9 - .L_8)
.L_8:
        /*000c*/ 	.word	0x00000000
        /*0010*/ 	.short	0x000a
        /*0012*/ 	.short	0x0048
        /*0014*/ 	.byte	0x00, 0xf4, 0x21, 0x00


	//----- nvinfo : EIATTR_KPARAM_INFO
	.align		4
.L_9:
        /*0018*/ 	.byte	0x04, 0x17
        /*001a*/ 	.short	(.L_11 - .L_10)
.L_10:
        /*001c*/ 	.word	0x00000000
        /*0020*/ 	.short	0x0009
        /*0022*/ 	.short	0x0040
        /*0024*/ 	.byte	0x00, 0xf4, 0x21, 0x00


	//----- nvinfo : EIATTR_KPARAM_INFO
	.align		4
.L_11:
        /*0028*/ 	.byte	0x04, 0x17
        /*002a*/ 	.short	(.L_13 - .L_12)
.L_12:
        /*002c*/ 	.word	0x00000000
        /*0030*/ 	.short	0x0008
        /*0032*/ 	.short	0x0038
        /*0034*/ 	.byte	0x00, 0xf0, 0x21, 0x00


	//----- nvinfo : EIATTR_KPARAM_INFO
	.align		4
.L_13:
        /*0038*/ 	.byte	0x04, 0x17
        /*003a*/ 	.short	(.L_15 - .L_14)
.L_14:
        /*003c*/ 	.word	0x00000000
        /*0040*/ 	.short	0x0007
        /*0042*/ 	.short	0x0030
        /*0044*/ 	.byte	0x00, 0xf0, 0x21, 0x00


	//----- nvinfo : EIATTR_KPARAM_INFO
	.align		4
.L_15:
        /*0048*/ 	.byte	0x04, 0x17
        /*004a*/ 	.short	(.L_17 - .L_16)
.L_16:
        /*004c*/ 	.word	0x00000000
        /*0050*/ 	.short	0x0006
        /*0052*/ 	.short	0x0028
        /*0054*/ 	.byte	0x00, 0xf0, 0x21, 0x00


	//----- nvinfo : EIATTR_KPARAM_INFO
	.align		4
.L_17:
        /*0058*/ 	.byte	0x04, 0x17
        /*005a*/ 	.short	(.L_19 - .L_18)
.L_18:
        /*005c*/ 	.word	0x00000000
        /*0060*/ 	.short	0x0005
        /*0062*/ 	.short	0x0020
        /*0064*/ 	.byte	0x00, 0xf0, 0x11, 0x00


	//----- nvinfo : EIATTR_KPARAM_INFO
	.align		4
.L_19:
        /*0068*/ 	.byte	0x04, 0x17
        /*006a*/ 	.short	(.L_21 - .L_20)
.L_20:
        /*006c*/ 	.word	0x00000000
        /*0070*/ 	.short	0x0004
        /*0072*/ 	.short	0x001c
        /*0074*/ 	.byte	0x00, 0xf0, 0x11, 0x00


	//----- nvinfo : EIATTR_KPARAM_INFO
	.align		4
.L_21:
        /*0078*/ 	.byte	0x04, 0x17
        /*007a*/ 	.short	(.L_23 - .L_22)
.L_22:
        /*007c*/ 	.word	0x00000000
        /*0080*/ 	.short	0x0003
        /*0082*/ 	.short	0x0018
        /*0084*/ 	.byte	0x00, 0xf0, 0x11, 0x00


	//----- nvinfo : EIATTR_KPARAM_INFO
	.align		4
.L_23:
        /*0088*/ 	.byte	0x04, 0x17
        /*008a*/ 	.short	(.L_25 - .L_24)
.L_24:
        /*008c*/ 	.word	0x00000000
        /*0090*/ 	.short	0x0002
        /*0092*/ 	.short	0x0010
        /*0094*/ 	.byte	0x00, 0xf4, 0x21, 0x00


	//----- nvinfo : EIATTR_KPARAM_INFO
	.align		4
.L_25:
        /*0098*/ 	.byte	0x04, 0x17
        /*009a*/ 	.short	(.L_27 - .L_26)
.L_26:
        /*009c*/ 	.word	0x00000000
        /*00a0*/ 	.short	0x0001
        /*00a2*/ 	.short	0x0008
        /*00a4*/ 	.byte	0x00, 0xf4, 0x21, 0x00


	//----- nvinfo : EIATTR_KPARAM_INFO
	.align		4
.L_27:
        /*00a8*/ 	.byte	0x04, 0x17
        /*00aa*/ 	.short	(.L_29 - .L_28)
.L_28:
        /*00ac*/ 	.word	0x00000000
        /*00b0*/ 	.short	0x0000
        /*00b2*/ 	.short	0x0000
        /*00b4*/ 	.byte	0x00, 0xf4, 0x21, 0x00


	//----- nvinfo : EIATTR_SPARSE_MMA_MASK
	.align		4
.L_29:
        /*00b8*/ 	.byte	0x03, 0x50
        /*00ba*/ 	.short	0x0000


	//----- nvinfo : EIATTR_MAXREG_COUNT
	.align		4
        /*00bc*/ 	.byte	0x03, 0x1b
        /*00be*/ 	.short	0x00ff


	//----- nvinfo : EIATTR_NUM_BARRIERS
	.align		4
        /*00c0*/ 	.byte	0x02, 0x4c
        /*00c2*/ 	.byte	0x01
	.zero		1


	//----- nvinfo : EIATTR_MERCURY_ISA_VERSION
	.align		4
        /*00c4*/ 	.byte	0x03, 0x5f
        /*00c6*/ 	.short	0x0101


	//----- nvinfo : EIATTR_INT_WARP_WIDE_INSTR_OFFSETS
	.align		4
        /*00c8*/ 	.byte	0x04, 0x31
        /*00ca*/ 	.short	(.L_31 - .L_30)


	//   ....[0]....
.L_30:
        /*00cc*/ 	.word	0x00001430


	//   ....[1]....
        /*00d0*/ 	.word	0x00001450


	//   ....[2]....
        /*00d4*/ 	.word	0x00001500


	//   ....[3]....
        /*00d8*/ 	.word	0x000018c0


	//   ....[4]....
        /*00dc*/ 	.word	0x000018d0


	//   ....[5]....
        /*00e0*/ 	.word	0x00001950


	//   ....[6]....
        /*00e4*/ 	.word	0x00001960


	//   ....[7]....
        /*00e8*/ 	.word	0x00001fc0


	//   ....[8]....
        /*00ec*/ 	.word	0x00001fe0


	//----- nvinfo : EIATTR_COOP_GROUP_MASK_REGIDS
	.align		4
.L_31:
        /*00f0*/ 	.byte	0x04, 0x29
        /*00f2*/ 	.short	(.L_33 - .L_32)


	//   ....[0]....
.L_32:
        /*00f4*/ 	.word	0xffffffff


	//   ....[1]....
        /*00f8*/ 	.word	0xffffffff


	//   ....[2]....
        /*00fc*/ 	.word	0xffffffff


	//----- nvinfo : EIATTR_COOP_GROUP_INSTR_OFFSETS
	.align		4
.L_33:
        /*0100*/ 	.byte	0x04, 0x28
        /*0102*/ 	.short	(.L_35 - .L_34)


	//   ....[0]....
.L_34:
        /*0104*/ 	.word	0x00000160


	//   ....[1]....
        /*0108*/ 	.word	0x00000720


	//   ....[2]....
        /*010c*/ 	.word	0x00000cd0


	//----- nvinfo : EIATTR_MBARRIER_INSTR_OFFSETS
	.align		4
.L_35:
        /*0110*/ 	.byte	0x04, 0x39
        /*0112*/ 	.short	(.L_37 - .L_36)


	//   ....[0]....
.L_36:
        /*0114*/ 	.word	0x00001570
        /*0118*/ 	.word	0x000000ff
        /*011c*/ 	.word	0x00018000
        /*0120*/ 	.short	0x0100
        /*0122*/ 	.byte	0x24
	.zero		1


	//   ....[1]....
        /*0124*/ 	.word	0x000015a0
        /*0128*/ 	.word	0x000000ff
        /*012c*/ 	.word	0x00018008
        /*0130*/ 	.short	0x0100
        /*0132*/ 	.byte	0x24
	.zero		1


	//   ....[2]....
        /*0134*/ 	.word	0x00001a10
        /*0138*/ 	.word	0x000000ff
        /*013c*/ 	.word	0x00018000
        /*0140*/ 	.short	0x010a
        /*0142*/ 	.byte	0x15
	.zero		1


	//   ....[3]....
        /*0144*/ 	.word	0x00001f20
        /*0148*/ 	.word	0x000000ff
        /*014c*/ 	.word	0x00018000
        /*0150*/ 	.short	0x0108
        /*0152*/ 	.byte	0x24
	.zero		1


	//   ....[4]....
        /*0154*/ 	.word	0x00002080
        /*0158*/ 	.word	0x000000ff
        /*015c*/ 	.word	0x00018008
        /*0160*/ 	.short	0x0108
        /*0162*/ 	.byte	0x24
	.zero		1


	//   ....[5]....
        /*0164*/ 	.word	0x000022b0
        /*0168*/ 	.word	0x000000ff
        /*016c*/ 	.word	0x00018000
        /*0170*/ 	.short	0x010a
        /*0172*/ 	.byte	0x15
	.zero		1


	//----- nvinfo : EIATTR_NUM_MBARRIERS
	.align		4
.L_37:
        /*0174*/ 	.byte	0x03, 0x38
        /*0176*/ 	.short	0x0002


	//----- nvinfo : EIATTR_EXIT_INSTR_OFFSETS
	.align		4
        /*0178*/ 	.byte	0x04, 0x1c
        /*017a*/ 	.short	(.L_39 - .L_38)


	//   ....[0]....
.L_38:
        /*017c*/ 	.word	0x000022a0


	//----- nvinfo : EIATTR_REQNTID
	.align		4
.L_39:
        /*0180*/ 	.byte	0x04, 0x10
        /*0182*/ 	.short	(.L_41 - .L_40)
.L_40:
        /*0184*/ 	.word	0x00000080
        /*0188*/ 	.word	0x00000001
        /*018c*/ 	.word	0x00000001


	//----- nvinfo : EIATTR_CRS_STACK_SIZE
	.align		4
.L_41:
        /*0190*/ 	.byte	0x04, 0x1e
        /*0192*/ 	.short	(.L_43 - .L_42)
.L_42:
        /*0194*/ 	.word	0x00000000


	//----- nvinfo : EIATTR_CBANK_PARAM_SIZE
	.align		4
.L_43:
        /*0198*/ 	.byte	0x03, 0x19
        /*019a*/ 	.short	0x0050


	//----- nvinfo : EIATTR_PARAM_CBANK
	.align		4
        /*019c*/ 	.byte	0x04, 0x0a
        /*019e*/ 	.short	(.L_45 - .L_44)
	.align		4
.L_44:
        /*01a0*/ 	.word	index@(.nv.constant0.gluon_wgmma)
        /*01a4*/ 	.short	0x0210
        /*01a6*/ 	.short	0x0050


	//----- nvinfo : EIATTR_SW_WAR
	.align		4
.L_45:
        /*01a8*/ 	.byte	0x04, 0x36
        /*01aa*/ 	.short	(.L_47 - .L_46)
.L_46:
        /*01ac*/ 	.word	0x00000008
.L_47:


//--------------------- .nv.callgraph             --------------------------
	.section	.nv.callgraph,"",@"SHT_CUDA_CALLGRAPH"
	.align	4
	.sectionentsize	8
	.align		4
        /*0000*/ 	.word	0x00000000
	.align		4
        /*0004*/ 	.word	0xffffffff
	.align		4
        /*0008*/ 	.word	0x00000000
	.align		4
        /*000c*/ 	.word	0xfffffffe
	.align		4
        /*0010*/ 	.word	0x00000000
	.align		4
        /*0014*/ 	.word	0xfffffffd
	.align		4
        /*0018*/ 	.word	0x00000000
	.align		4
        /*001c*/ 	.word	0xfffffffc


//--------------------- .text.gluon_wgmma         --------------------------
	.section	.text.gluon_wgmma,"ax",@progbits
	.align	128
        .global         gluon_wgmma
        .type           gluon_wgmma,@function
        .size           gluon_wgmma,(.L_x_52 - gluon_wgmma)
        .other          gluon_wgmma,@"STO_CUDA_ENTRY STV_DEFAULT"
gluon_wgmma:
.text.gluon_wgmma:
[----:B------:R-:W-:Y:S01]  /*0000*/  LDC R1, c[0x0][0x28] ;  /* 0x00000a00ff017b82 */ /* 0x000fe20000000800 */
[----:B------:R-:W1:Y:S07]  /*0010*/  S2R R0, SR_TID.X ;  /* 0x0000000000007919 */ /* 0x000e6e0000002100 */
[----:B------:R-:W2:Y:S01]  /*0020*/  S2UR UR4, SR_CgaCtaId ;  /* 0x00000000000479c3 */ /* 0x000ea20000008800 */
[----:B------:R-:W-:Y:S01]  /*0030*/  UMOV UR36, 0x400 ;  /* 0x0000040000247882 */ /* 0x000fe20000000000 */
[----:B------:R-:W-:Y:S01]  /*0040*/  ULDC UR6, c[0x0][0xc] ;  /* 0x0000030000067ab9 */ /* 0x000fe20000000800 */
[----:B------:R-:W-:Y:S01]  /*0050*/  ULDC.64 UR38, c[0x0][0x250] ;  /* 0x0000940000267ab9 */ /* 0x000fe20000000a00 */
[----:B------:R-:W-:Y:S01]  /*0060*/  UMOV UR55, URZ ;  /* 0x0000003f00377c82 */ /* 0x000fe20008000000 */
[----:B------:R-:W-:Y:S03]  /*0070*/  BSSY B0, `(.L_x_0) ;  /* 0x000001e000007945 */ /* 0x000fe60003800000 */
[----:B------:R-:W3:Y:S08]  /*0080*/  LDC R3, c[0x0][0x228] ;  /* 0x00008a00ff037b82 */ /* 0x000ef00000000800 */
[----:B------:R-:W4:Y:S08]  /*0090*/  LDC R10, c[0x0][0x230] ;  /* 0x00008c00ff0a7b82 */ /* 0x000f300000000800 */
[----:B------:R-:W-:Y:S01]  /*00a0*/  S2UR UR53, SR_CTAID.Y ;  /* 0x00000000003579c3 */ /* 0x000fe20000002600 */
[----:B--2---:R-:W-:-:S03]  /*00b0*/  ULEA UR36, UR4, UR36, 0x18 ;  /* 0x0000002404247291 */ /* 0x004fc6000f8ec03f */
[----:B------:R-:W-:Y:S01]  /*00c0*/  ULDC UR4, c[0x0][0x10] ;  /* 0x0000040000047ab9 */ /* 0x000fe20000000800 */
[----:B-1----:R-:W-:-:S03]  /*00d0*/  LOP3.LUT R2, R0, 0x7f, RZ, 0xc0, !PT ;  /* 0x0000007f00027812 */ /* 0x002fc600078ec0ff */
[----:B------:R-:W1:Y:S01]  /*00e0*/  S2UR UR5, SR_CTAID.Z ;  /* 0x00000000000579c3 */ /* 0x000e620000002700 */
[----:B---3--:R-:W-:Y:S01]  /*00f0*/  VIADD R3, R3, 0xffffffff ;  /* 0xffffffff03037836 */ /* 0x008fe20000000000 */
[C---:B------:R-:W-:Y:S02]  /*0100*/  ISETP.GE.U32.AND P0, PT, R2.reuse, 0x20, PT ;  /* 0x000000200200780c */ /* 0x040fe40003f06070 */
[C---:B------:R-:W-:Y:S02]  /*0110*/  ISETP.NE.U32.AND P2, PT, R2.reuse, RZ, PT ;  /* 0x000000ff0200720c */ /* 0x040fe40003f45070 */
[----:B------:R-:W-:Y:S02]  /*0120*/  LEA R11, R2, UR36, 0x2 ;  /* 0x00000024020b7c11 */ /* 0x000fe4000f8e10ff */
[----:B------:R-:W2:Y:S01]  /*0130*/  S2UR UR54, SR_CTAID.X ;  /* 0x00000000003679c3 */ /* 0x000ea20000002500 */
[----:B----4-:R-:W-:-:S06]  /*0140*/  VIADD R12, R10, 0xffffffff ;  /* 0xffffffff0a0c7836 */ /* 0x010fcc0000000000 */
[----:B------:R3:W-:Y:S01]  /*0150*/  @!P0 STS [R11], RZ ;  /* 0x000000ff0b008388 */ /* 0x0007e20000000800 */
[----:B------:R-:W-:-:S03]  /*0160*/  NOP ;  /* 0x0000000000007918 */ /* 0x000fc60000000000 */
[----:B------:R3:W-:Y:S01]  /*0170*/  @!P2 STS [UR36+0x24], R3 ;  /* 0x00002403ff00a988 */ /* 0x0007e20008000824 */
[----:B-1----:R-:W-:-:S03]  /*0180*/  UIMAD UR4, UR5, UR4, UR53 ;  /* 0x00000004050472a4 */ /* 0x002fc6000f8e0235 */
[----:B------:R3:W-:Y:S01]  /*0190*/  @!P2 STS [UR36+0x20], R12 ;  /* 0x0000200cff00a988 */ /* 0x0007e20008000824 */
[----:B--2---:R-:W-:-:S04]  /*01a0*/  UIMAD UR4, UR4, UR6, UR54 ;  /* 0x00000006040472a4 */ /* 0x004fc8000f8e0236 */
[----:B------:R-:W-:-:S04]  /*01b0*/  UIMAD UR8, UR4, 0x180, URZ ;  /* 0x00000180040878a4 */ /* 0x000fc8000f8e023f */
[----:B------:R-:W-:-:S04]  /*01c0*/  UIADD3 UR4, UP0, UR8, UR38, URZ ;  /* 0x0000002608047290 */ /* 0x000fc8000ff1e03f */
[----:B------:R-:W-:Y:S01]  /*01d0*/  ULEA.HI.X.SX32 UR5, UR8, UR39, 0x1, UP0 ;  /* 0x0000002708057291 */ /* 0x000fe200080f0e3f */
[----:B---3--:R-:W-:Y:S11]  /*01e0*/  @P2 BRA `(.L_x_1) ;  /* 0x0000000000182947 */ /* 0x008ff60003800000 */
[----:B------:R-:W1:Y:S01]  /*01f0*/  LDS R4, [UR36+0x8] ;  /* 0x00000824ff047984 */ /* 0x000e620008000800 */
[----:B------:R-:W2:Y:S01]  /*0200*/  LDC.64 R6, c[0x0][0x210] ;  /* 0x00008400ff067b82 */ /* 0x000ea20000000a00 */
[----:B------:R-:W-:Y:S02]  /*0210*/  IMAD.MOV.U32 R5, RZ, RZ, 0x70 ;  /* 0x00000070ff057424 */ /* 0x000fe400078e00ff */
[----:B--2---:R2:W-:Y:S03]  /*0220*/  STS.64 [UR36], R6 ;  /* 0x00000006ff007988 */ /* 0x0045e60008000a24 */
[----:B-1----:R-:W-:-:S05]  /*0230*/  LOP3.LUT R4, R4, 0x10, R5, 0xd8, !PT ;  /* 0x0000001004047812 */ /* 0x002fca00078ed805 */
[----:B------:R2:W-:Y:S02]  /*0240*/  STS [UR36+0x8], R4 ;  /* 0x00000804ff007988 */ /* 0x0005e40008000824 */
.L_x_1:
[----:B------:R-:W-:Y:S05]  /*0250*/  BSYNC B0 ;  /* 0x0000000000007941 */ /* 0x000fea0003800000 */
.L_x_0:
[----:B------:R-:W-:Y:S04]  /*0260*/  BSSY B0, `(.L_x_2) ;  /* 0x000000a000007945 */ /* 0x000fe80003800000 */
[----:B------:R-:W-:Y:S05]  /*0270*/  @P2 BRA `(.L_x_3) ;  /* 0x0000000000202947 */ /* 0x000fea0003800000 */
[----:B--2---:R-:W1:Y:S01]  /*0280*/  LDS R4, [UR36+0x34] ;  /* 0x00003424ff047984 */ /* 0x004e620008000800 */
[----:B------:R-:W-:Y:S02]  /*0290*/  IMAD.MOV.U32 R5, RZ, RZ, 0x3f000000 ;  /* 0x3f000000ff057424 */ /* 0x000fe400078e00ff */
[----:B------:R-:W-:Y:S01]  /*02a0*/  @!P2 IMAD.MOV.U32 R6, RZ, RZ, 0x7f ;  /* 0x0000007fff06a424 */ /* 0x000fe200078e00ff */
[----:B------:R-:W2:Y:S02]  /*02b0*/  @!P2 LDS R7, [UR36+0x38] ;  /* 0x00003824ff07a984 */ /* 0x000ea40008000800 */
[----:B-1----:R-:W-:Y:S02]  /*02c0*/  LOP3.LUT R4, R4, 0xff000000, R5, 0xb8, !PT ;  /* 0xff00000004047812 */ /* 0x002fe400078eb805 */
[----:B--2---:R-:W-:-:S03]  /*02d0*/  @!P2 LOP3.LUT R5, R7, 0xff, R6, 0xb8, !PT ;  /* 0x000000ff0705a812 */ /* 0x004fc600078eb806 */
[----:B------:R1:W-:Y:S04]  /*02e0*/  STS [UR36+0x34], R4 ;  /* 0x00003404ff007988 */ /* 0x0003e80008000824 */
[----:B------:R1:W-:Y:S02]  /*02f0*/  @!P2 STS [UR36+0x38], R5 ;  /* 0x00003805ff00a988 */ /* 0x0003e40008000824 */
.L_x_3:
[----:B------:R-:W-:Y:S05]  /*0300*/  BSYNC B0 ;  /* 0x0000000000007941 */ /* 0x000fea0003800000 */
.L_x_2:
[----:B------:R-:W-:Y:S04]  /*0310*/  BSSY B0, `(.L_x_4) ;  /* 0x000000e000007945 */ /* 0x000fe80003800000 */
[----:B------:R-:W-:Y:S05]  /*0320*/  @P2 BRA `(.L_x_5) ;  /* 0x0000000000302947 */ /* 0x000fea0003800000 */
[----:B-1----:R-:W1:Y:S01]  /*0330*/  LDS R5, [UR36+0x34] ;  /* 0x00003424ff057984 */ /* 0x002e620008000800 */
[----:B--2---:R-:W2:Y:S03]  /*0340*/  LDC.64 R6, c[0x0][0x238] ;  /* 0x00008e00ff067b82 */ /* 0x004ea60000000a00 */
[----:B------:R-:W3:Y:S01]  /*0350*/  LDS R4, [UR36+0x1c] ;  /* 0x00001c24ff047984 */ /* 0x000ee20008000800 */
[C---:B--2---:R-:W-:Y:S01]  /*0360*/  SHF.L.U64.HI R7, R6.reuse, 0x1, R7 ;  /* 0x0000000106077819 */ /* 0x044fe20000010207 */
[----:B------:R-:W-:-:S03]  /*0370*/  IMAD.SHL.U32 R6, R6, 0x2, RZ ;  /* 0x0000000206067824 */ /* 0x000fc600078e00ff */
[--C-:B------:R-:W-:Y:S02]  /*0380*/  SHF.R.U32.HI R9, RZ, 0x4, R7.reuse ;  /* 0x00000004ff097819 */ /* 0x100fe40000011607 */
[----:B------:R-:W-:-:S05]  /*0390*/  SHF.R.U64 R6, R6, 0x4, R7 ;  /* 0x0000000406067819 */ /* 0x000fca0000001207 */
[----:B------:R4:W-:Y:S01]  /*03a0*/  STS [UR36+0xc], R6 ;  /* 0x00000c06ff007988 */ /* 0x0009e20008000824 */
[----:B-1----:R-:W-:Y:S02]  /*03b0*/  LOP3.LUT R5, R5, 0x7, RZ, 0xb8, !PT ;  /* 0x0000000705057812 */ /* 0x002fe400078eb8ff */
[----:B---3--:R-:W-:-:S03]  /*03c0*/  LOP3.LUT R4, R4, 0xf, R9, 0xb8, !PT ;  /* 0x0000000f04047812 */ /* 0x008fc600078eb809 */
[----:B------:R4:W-:Y:S04]  /*03d0*/  STS [UR36+0x34], R5 ;  /* 0x00003405ff007988 */ /* 0x0009e80008000824 */
[----:B------:R4:W-:Y:S02]  /*03e0*/  STS [UR36+0x1c], R4 ;  /* 0x00001c04ff007988 */ /* 0x0009e40008000824 */
.L_x_5:
[----:B------:R-:W-:Y:S05]  /*03f0*/  BSYNC B0 ;  /* 0x0000000000007941 */ /* 0x000fea0003800000 */
.L_x_4:
[----:B------:R-:W-:Y:S04]  /*0400*/  BSSY B1, `(.L_x_6) ;  /* 0x000001a000017945 */ /* 0x000fe80003800000 */
[----:B------:R-:W-:Y:S04]  /*0410*/  BSSY B0, `(.L_x_7) ;  /* 0x0000015000007945 */ /* 0x000fe80003800000 */
[----:B------:R-:W-:Y:S05]  /*0420*/  @P2 BRA `(.L_x_8) ;  /* 0x0000000000202947 */ /* 0x000fea0003800000 */
[----:B-12-4-:R-:W1:Y:S02]  /*0430*/  LDS R4, [UR36+0x34] ;  /* 0x00003424ff047984 */ /* 0x016e640008000800 */
[----:B-1----:R-:W-:-:S05]  /*0440*/  LOP3.LUT R4, R4, 0x38, RZ, 0xb8, !PT ;  /* 0x0000003804047812 */ /* 0x002fca00078eb8ff */
[----:B------:R1:W-:Y:S01]  /*0450*/  STS [UR36+0x34], R4 ;  /* 0x00003404ff007988 */ /* 0x0003e20008000824 */
[----:B------:R-:W-:Y:S05]  /*0460*/  @P2 BRA `(.L_x_9) ;  /* 0x0000000000202947 */ /* 0x000fea0003800000 */
[----:B-1----:R-:W1:Y:S01]  /*0470*/  LDS R4, [UR36+0x8] ;  /* 0x00000824ff047984 */ /* 0x002e620008000800 */
[----:B------:R-:W-:-:S05]  /*0480*/  IMAD.MOV.U32 R5, RZ, RZ, 0x780 ;  /* 0x00000780ff057424 */ /* 0x000fca00078e00ff */
[----:B-1----:R-:W-:-:S05]  /*0490*/  LOP3.LUT R4, R4, 0x500, R5, 0xd8, !PT ;  /* 0x0000050004047812 */ /* 0x002fca00078ed805 */
[----:B------:R3:W-:Y:S02]  /*04a0*/  STS [UR36+0x8], R4 ;  /* 0x00000804ff007988 */ /* 0x0007e40008000824 */
.L_x_8:
[----:B------:R-:W-:Y:S05]  /*04b0*/  @P2 BRA `(.L_x_10) ;  /* 0x0000000000282947 */ /* 0x000fea0003800000 */
[----:B-1234-:R-:W1:Y:S02]  /*04c0*/  LDS R4, [UR36+0x8] ;  /* 0x00000824ff047984 */ /* 0x01ee640008000800 */
[----:B-1----:R-:W-:-:S05]  /*04d0*/  LOP3.LUT R4, R4, 0x1800, RZ, 0xb8, !PT ;  /* 0x0000180004047812 */ /* 0x002fca00078eb8ff */
[----:B------:R2:W-:Y:S02]  /*04e0*/  STS [UR36+0x8], R4 ;  /* 0x00000804ff007988 */ /* 0x0005e40008000824 */
.L_x_9:
[----:B------:R-:W-:Y:S05]  /*04f0*/  @P2 BREAK B0 ;  /* 0x0000000000002942 */ /* 0x000fea0003800000 */
[----:B------:R-:W-:Y:S05]  /*0500*/  @P2 BRA `(.L_x_11) ;  /* 0x0000000000242947 */ /* 0x000fea0003800000 */
[----:B------:R-:W3:Y:S01]  /*0510*/  LDS R5, [UR36+0x8] ;  /* 0x00000824ff057984 */ /* 0x000ee20008000800 */
[----:B-12---:R-:W-:-:S05]  /*0520*/  IMAD.MOV.U32 R4, RZ, RZ, 0x6000 ;  /* 0x00006000ff047424 */ /* 0x006fca00078e00ff */
[----:B---3--:R-:W-:-:S04]  /*0530*/  LOP3.LUT R4, R5, 0x6000, R4, 0xd8, !PT ;  /* 0x0000600005047812 */ /* 0x008fc800078ed804 */
[----:B------:R-:W-:-:S05]  /*0540*/  LOP3.LUT R4, R4, 0x400000, RZ, 0xb8, !PT ;  /* 0x0040000004047812 */ /* 0x000fca00078eb8ff */
[----:B------:R5:W-:Y:S02]  /*0550*/  STS [UR36+0x8], R4 ;  /* 0x00000804ff007988 */ /* 0x000be40008000824 */
.L_x_10:
[----:B------:R-:W-:Y:S05]  /*0560*/  BSYNC B0 ;  /* 0x0000000000007941 */ /* 0x000fea0003800000 */
.L_x_7:
[----:B-12345:R-:W1:Y:S02]  /*0570*/  @!P2 LDS R4, [UR36+0x8] ;  /* 0x00000824ff04a984 */ /* 0x03ee640008000800 */
[----:B-1----:R-:W-:-:S05]  /*0580*/  @!P2 LOP3.LUT R4, R4, 0x8000, RZ, 0xb8, !PT ;  /* 0x000080000404a812 */ /* 0x002fca00078eb8ff */
[----:B------:R3:W-:Y:S02]  /*0590*/  @!P2 STS [UR36+0x8], R4 ;  /* 0x00000804ff00a988 */ /* 0x0007e40008000824 */
.L_x_11:
[----:B------:R-:W-:Y:S05]  /*05a0*/  BSYNC B1 ;  /* 0x0000000000017941 */ /* 0x000fea0003800000 */
.L_x_6:
[----:B------:R-:W-:Y:S05]  /*05b0*/  WARPSYNC.ALL ;  /* 0x0000000000007948 */ /* 0x000fea0003800000 */
[----:B------:R-:W4:Y:S02]  /*05c0*/  LDC R6, c[0x0][0x22c] ;  /* 0x00008b00ff067b82 */ /* 0x000f240000000800 */
[----:B----4-:R-:W-:Y:S01]  /*05d0*/  VIADD R6, R6, 0xffffffff ;  /* 0xffffffff06067836 */ /* 0x010fe20000000000 */
[----:B------:R-:W-:Y:S06]  /*05e0*/  @P0 BRA `(.L_x_12) ;  /* 0x0000000000280947 */ /* 0x000fec0003800000 */
[----:B-123--:R-:W1:Y:S01]  /*05f0*/  S2R R4, SR_LANEID ;  /* 0x0000000000047919 */ /* 0x00ee620000000000 */
[----:B------:R-:W-:Y:S05]  /*0600*/  WARPSYNC.ALL ;  /* 0x0000000000007948 */ /* 0x000fea0003800000 */
[----:B-1----:R-:W-:-:S05]  /*0610*/  IMAD.SHL.U32 R7, R4, 0x4, RZ ;  /* 0x0000000404077824 */ /* 0x002fca00078e00ff */
[----:B------:R-:W1:Y:S01]  /*0620*/  LDS R9, [R7+UR36] ;  /* 0x0000002407097984 */ /* 0x000e620008000800 */
[----:B------:R-:W-:-:S05]  /*0630*/  IADD3 R4, P1, R7, UR4, RZ ;  /* 0x0000000407047c10 */ /* 0x000fca000ff3e0ff */
[----:B------:R-:W-:-:S05]  /*0640*/  IMAD.X R5, RZ, RZ, UR5, P1 ;  /* 0x00000005ff057e24 */ /* 0x000fca00088e06ff */
[----:B-1----:R4:W5:Y:S01]  /*0650*/  ATOMG.E.EXCH.STRONG.GPU PT, RZ, [R4], R9 ;  /* 0x0000000904ff73a8 */ /* 0x00296200041ee100 */
[----:B------:R-:W-:-:S04]  /*0660*/  DEPBAR {5,4,3,2,1,0} ;  /* 0x0000003f0000791a */ /* 0x000fc80000000000 */
[----:B------:R4:W-:Y:S01]  /*0670*/  UTMACCTL.IV [UR4] ;  /* 0x00000000040079b9 */ /* 0x0009e20008000000 */
[----:B------:R-:W-:Y:S01]  /*0680*/  NOP ;  /* 0x0000000000007918 */ /* 0x000fe20000000000 */
.L_x_12:
[----:B------:R-:W-:Y:S05]  /*0690*/  @P0 BRA `(.L_x_13) ;  /* 0x00000000000c0947 */ /* 0x000fea0003800000 */
[----:B------:R0:W-:Y:S01]  /*06a0*/  UTMACMDFLUSH ;  /* 0x00000000000079b7 */ /* 0x0001e20000000000 */
[----:B------:R-:W-:Y:S05]  /*06b0*/  @P0 BRA `(.L_x_13) ;  /* 0x0000000000040947 */ /* 0x000fea0003800000 */
[----:B------:R-:W-:-:S04]  /*06c0*/  DEPBAR.LE SB0, 0x0 ;  /* 0x000080000000791a */ /* 0x000fc80000000000 */
.L_x_13:
[----:B------:R-:W-:Y:S05]  /*06d0*/  WARPSYNC.ALL ;  /* 0x0000000000007948 */ /* 0x000fea0003800000 */
[----:B-----5:R-:W-:Y:S06]  /*06e0*/  BAR.SYNC.DEFER_BLOCKING 0x0 ;  /* 0x0000000000007b1d */ /* 0x020fec0000010000 */
[----:B------:R-:W-:Y:S02]  /*06f0*/  BSSY B1, `(.L_x_14) ;  /* 0x000000b000017945 */ /* 0x000fe40003800000 */
[----:B------:R-:W-:Y:S06]  /*0700*/  BAR.SYNC.DEFER_BLOCKING 0x0 ;  /* 0x0000000000007b1d */ /* 0x000fec0000010000 */
[----:B------:R5:W-:Y:S01]  /*0710*/  @!P0 STS [R11], RZ ;  /* 0x000000ff0b008388 */ /* 0x000be20000000800 */
[----:B------:R-:W-:Y:S01]  /*0720*/  NOP ;  /* 0x0000000000007918 */ /* 0x000fe20000000000 */
[----:B------:R-:W-:Y:S05]  /*0730*/  @P2 BRA `(.L_x_15) ;  /* 0x0000000000182947 */ /* 0x000fea0003800000 */
[----:B-1234-:R-:W1:Y:S01]  /*0740*/  LDS R4, [UR36+0x8] ;  /* 0x00000824ff047984 */ /* 0x01ee620008000800 */
[----:B------:R-:W2:Y:S01]  /*0750*/  LDC.64 R8, c[0x0][0x218] ;  /* 0x00008600ff087b82 */ /* 0x000ea20000000a00 */
[----:B------:R-:W-:Y:S02]  /*0760*/  IMAD.MOV.U32 R5, RZ, RZ, 0x70 ;  /* 0x00000070ff057424 */ /* 0x000fe400078e00ff */
[----:B--2---:R2:W-:Y:S03]  /*0770*/  STS.64 [UR36], R8 ;  /* 0x00000008ff007988 */ /* 0x0045e60008000a24 */
[----:B-1----:R-:W-:-:S05]  /*0780*/  LOP3.LUT R4, R4, 0x10, R5, 0xd8, !PT ;  /* 0x0000001004047812 */ /* 0x002fca00078ed805 */
[----:B------:R2:W-:Y:S02]  /*0790*/  STS [UR36+0x8], R4 ;  /* 0x00000804ff007988 */ /* 0x0005e40008000824 */
.L_x_15:
[----:B----4-:R-:W-:Y:S05]  /*07a0*/  BSYNC B1 ;  /* 0x0000000000017941 */ /* 0x010fea0003800000 */
.L_x_14:
[----:B------:R-:W-:Y:S04]  /*07b0*/  BSSY B1, `(.L_x_16) ;  /* 0x000000a000017945 */ /* 0x000fe80003800000 */
[----:B------:R-:W-:Y:S05]  /*07c0*/  @P2 BRA `(.L_x_17) ;  /* 0x0000000000202947 */ /* 0x000fea0003800000 */
[----:B-123--:R-:W1:Y:S01]  /*07d0*/  LDS R4, [UR36+0x34] ;  /* 0x00003424ff047984 */ /* 0x00ee620008000800 */
[----:B------:R-:W-:Y:S02]  /*07e0*/  IMAD.MOV.U32 R7, RZ, RZ, 0x3f000000 ;  /* 0x3f000000ff077424 */ /* 0x000fe400078e00ff */
[----:B------:R-:W-:Y:S01]  /*07f0*/  @!P2 IMAD.MOV.U32 R8, RZ, RZ, 0x7f ;  /* 0x0000007fff08a424 */ /* 0x000fe200078e00ff */
[----:B------:R-:W2:Y:S02]  /*0800*/  @!P2 LDS R5, [UR36+0x38] ;  /* 0x00003824ff05a984 */ /* 0x000ea40008000800 */
[----:B-1----:R-:W-:Y:S02]  /*0810*/  LOP3.LUT R4, R4, 0xff000000, R7, 0xb8, !PT ;  /* 0xff00000004047812 */ /* 0x002fe400078eb807 */
[----:B--2---:R-:W-:-:S03]  /*0820*/  @!P2 LOP3.LUT R5, R5, 0xff, R8, 0xb8, !PT ;  /* 0x000000ff0505a812 */ /* 0x004fc600078eb808 */
[----:B------:R4:W-:Y:S04]  /*0830*/  STS [UR36+0x34], R4 ;  /* 0x00003404ff007988 */ /* 0x0009e80008000824 */
[----:B------:R4:W-:Y:S02]  /*0840*/  @!P2 STS [UR36+0x38], R5 ;  /* 0x00003805ff00a988 */ /* 0x0009e40008000824 */
.L_x_17:
[----:B------:R-:W-:Y:S05]  /*0850*/  BSYNC B1 ;  /* 0x0000000000017941 */ /* 0x000fea0003800000 */
.L_x_16:
[----:B------:R-:W-:Y:S04]  /*0860*/  BSSY B1, `(.L_x_18) ;  /* 0x0000004000017945 */ /* 0x000fe80003800000 */
[----:B------:R-:W-:Y:S05]  /*0870*/  @P2 BRA `(.L_x_19) ;  /* 0x0000000000082947 */ /* 0x000fea0003800000 */
[----:B------:R1:W-:Y:S04]  /*0880*/  STS [UR36+0x24], R12 ;  /* 0x0000240cff007988 */ /* 0x0003e80008000824 */
[----:B------:R1:W-:Y:S02]  /*0890*/  STS [UR36+0x20], R6 ;  /* 0x00002006ff007988 */ /* 0x0003e40008000824 */
.L_x_19:
[----:B------:R-:W-:Y:S05]  /*08a0*/  BSYNC B1 ;  /* 0x0000000000017941 */ /* 0x000fea0003800000 */
.L_x_18:
[----:B------:R-:W-:Y:S04]  /*08b0*/  BSSY B1, `(.L_x_20) ;  /* 0x000000e000017945 */ /* 0x000fe80003800000 */
[----:B------:R-:W-:Y:S05]  /*08c0*/  @P2 BRA `(.L_x_21) ;  /* 0x0000000000302947 */ /* 0x000fea0003800000 */
[----:B----4-:R-:W4:Y:S01]  /*08d0*/  LDS R5, [UR36+0x34] ;  /* 0x00003424ff057984 */ /* 0x010f220008000800 */
[----:B-1----:R-:W1:Y:S03]  /*08e0*/  LDC.64 R12, c[0x0][0x240] ;  /* 0x00009000ff0c7b82 */ /* 0x002e660000000a00 */
[----:B--23--:R-:W2:Y:S01]  /*08f0*/  LDS R4, [UR36+0x1c] ;  /* 0x00001c24ff047984 */ /* 0x00cea20008000800 */
[C---:B-1----:R-:W-:Y:S01]  /*0900*/  SHF.L.U64.HI R8, R12.reuse, 0x1, R13 ;  /* 0x000000010c087819 */ /* 0x042fe2000001020d */
[----:B------:R-:W-:-:S03]  /*0910*/  IMAD.SHL.U32 R7, R12, 0x2, RZ ;  /* 0x000000020c077824 */ /* 0x000fc600078e00ff */
[--C-:B------:R-:W-:Y:S02]  /*0920*/  SHF.R.U32.HI R9, RZ, 0x4, R8.reuse ;  /* 0x00000004ff097819 */ /* 0x100fe40000011608 */
[----:B------:R-:W-:-:S05]  /*0930*/  SHF.R.U64 R7, R7, 0x4, R8 ;  /* 0x0000000407077819 */ /* 0x000fca0000001208 */
[----:B------:R1:W-:Y:S01]  /*0940*/  STS [UR36+0xc], R7 ;  /* 0x00000c07ff007988 */ /* 0x0003e20008000824 */
[----:B----4-:R-:W-:Y:S02]  /*0950*/  LOP3.LUT R5, R5, 0x7, RZ, 0xb8, !PT ;  /* 0x0000000705057812 */ /* 0x010fe400078eb8ff */
[----:B--2---:R-:W-:-:S03]  /*0960*/  LOP3.LUT R4, R4, 0xf, R9, 0xb8, !PT ;  /* 0x0000000f04047812 */ /* 0x004fc600078eb809 */
[----:B------:R1:W-:Y:S04]  /*0970*/  STS [UR36+0x34], R5 ;  /* 0x00003405ff007988 */ /* 0x0003e80008000824 */
[----:B------:R1:W-:Y:S02]  /*0980*/  STS [UR36+0x1c], R4 ;  /* 0x00001c04ff007988 */ /* 0x0003e40008000824 */
.L_x_21:
[----:B------:R-:W-:Y:S05]  /*0990*/  BSYNC B1 ;  /* 0x0000000000017941 */ /* 0x000fea0003800000 */
.L_x_20:
[----:B------:R-:W-:Y:S04]  /*09a0*/  BSSY B2, `(.L_x_22) ;  /* 0x000001a000027945 */ /* 0x000fe80003800000 */
[----:B------:R-:W-:Y:S04]  /*09b0*/  BSSY B1, `(.L_x_23) ;  /* 0x0000015000017945 */ /* 0x000fe80003800000 */
[----:B------:R-:W-:Y:S05]  /*09c0*/  @P2 BRA `(.L_x_24) ;  /* 0x0000000000202947 */ /* 0x000fea0003800000 */
[----:B-1234-:R-:W1:Y:S02]  /*09d0*/  LDS R4, [UR36+0x34] ;  /* 0x00003424ff047984 */ /* 0x01ee640008000800 */
[----:B-1----:R-:W-:-:S05]  /*09e0*/  LOP3.LUT R4, R4, 0x38, RZ, 0xb8, !PT ;  /* 0x0000003804047812 */ /* 0x002fca00078eb8ff */
[----:B------:R1:W-:Y:S01]  /*09f0*/  STS [UR36+0x34], R4 ;  /* 0x00003404ff007988 */ /* 0x0003e20008000824 */
[----:B------:R-:W-:Y:S05]  /*0a00*/  @P2 BRA `(.L_x_25) ;  /* 0x0000000000202947 */ /* 0x000fea0003800000 */
[----:B-1----:R-:W1:Y:S01]  /*0a10*/  LDS R4, [UR36+0x8] ;  /* 0x00000824ff047984 */ /* 0x002e620008000800 */
[----:B------:R-:W-:-:S05]  /*0a20*/  IMAD.MOV.U32 R5, RZ, RZ, 0x780 ;  /* 0x00000780ff057424 */ /* 0x000fca00078e00ff */
[----:B-1----:R-:W-:-:S05]  /*0a30*/  LOP3.LUT R4, R4, 0x500, R5, 0xd8, !PT ;  /* 0x0000050004047812 */ /* 0x002fca00078ed805 */
[----:B------:R1:W-:Y:S02]  /*0a40*/  STS [UR36+0x8], R4 ;  /* 0x00000804ff007988 */ /* 0x0003e40008000824 */
.L_x_24:
[----:B------:R-:W-:Y:S05]  /*0a50*/  @P2 BRA `(.L_x_26) ;  /* 0x0000000000282947 */ /* 0x000fea0003800000 */
[----:B-1234-:R-:W1:Y:S02]  /*0a60*/  LDS R4, [UR36+0x8] ;  /* 0x00000824ff047984 */ /* 0x01ee640008000800 */
[----:B-1----:R-:W-:-:S05]  /*0a70*/  LOP3.LUT R4, R4, 0x1800, RZ, 0xb8, !PT ;  /* 0x0000180004047812 */ /* 0x002fca00078eb8ff */
[----:B------:R2:W-:Y:S02]  /*0a80*/  STS [UR36+0x8], R4 ;  /* 0x00000804ff007988 */ /* 0x0005e40008000824 */
.L_x_25:
[----:B------:R-:W-:Y:S05]  /*0a90*/  @P2 BREAK B1 ;  /* 0x0000000000012942 */ /* 0x000fea0003800000 */
[----:B------:R-:W-:Y:S05]  /*0aa0*/  @P2 BRA `(.L_x_27) ;  /* 0x0000000000242947 */ /* 0x000fea0003800000 */
[----:B-12---:R-:W1:Y:S01]  /*0ab0*/  LDS R4, [UR36+0x8] ;  /* 0x00000824ff047984 */ /* 0x006e620008000800 */
[----:B------:R-:W-:-:S05]  /*0ac0*/  IMAD.MOV.U32 R5, RZ, RZ, 0x6000 ;  /* 0x00006000ff057424 */ /* 0x000fca00078e00ff */
[----:B-1----:R-:W-:-:S04]  /*0ad0*/  LOP3.LUT R4, R4, 0x6000, R5, 0xd8, !PT ;  /* 0x0000600004047812 */ /* 0x002fc800078ed805 */
[----:B------:R-:W-:-:S05]  /*0ae0*/  LOP3.LUT R4, R4, 0x400000, RZ, 0xb8, !PT ;  /* 0x0040000004047812 */ /* 0x000fca00078eb8ff */
[----:B------:R1:W-:Y:S02]  /*0af0*/  STS [UR36+0x8], R4 ;  /* 0x00000804ff007988 */ /* 0x0003e40008000824 */
.L_x_26:
[----:B------:R-:W-:Y:S05]  /*0b00*/  BSYNC B1 ;  /* 0x0000000000017941 */ /* 0x000fea0003800000 */
.L_x_23:
[----:B-1234-:R-:W1:Y:S02]  /*0b10*/  @!P2 LDS R4, [UR36+0x8] ;  /* 0x00000824ff04a984 */ /* 0x01ee640008000800 */
[----:B-1----:R-:W-:-:S05]  /*0b20*/  @!P2 LOP3.LUT R4, R4, 0x8000, RZ, 0xb8, !PT ;  /* 0x000080000404a812 */ /* 0x002fca00078eb8ff */
[----:B------:R3:W-:Y:S02]  /*0b30*/  @!P2 STS [UR36+0x8], R4 ;  /* 0x00000804ff00a988 */ /* 0x0007e40008000824 */
.L_x_27:
[----:B------:R-:W-:Y:S05]  /*0b40*/  BSYNC B2 ;  /* 0x0000000000027941 */ /* 0x000fea0003800000 */
.L_x_22:
[----:B------:R-:W-:Y:S05]  /*0b50*/  WARPSYNC.ALL ;  /* 0x0000000000007948 */ /* 0x000fea0003800000 */
[----:B------:R-:W-:-:S04]  /*0b60*/  UIADD3 UR7, UR8, 0x80, URZ ;  /* 0x0000008008077890 */ /* 0x000fc8000fffe03f */
[----:B------:R-:W-:-:S04]  /*0b70*/  UIADD3 UR6, UP0, UR7, UR38, URZ ;  /* 0x0000002607067290 */ /* 0x000fc8000ff1e03f */
[----:B------:R-:W-:Y:S01]  /*0b80*/  ULEA.HI.X.SX32 UR7, UR7, UR39, 0x1, UP0 ;  /* 0x0000002707077291 */ /* 0x000fe200080f0e3f */
[----:B------:R-:W-:Y:S11]  /*0b90*/  @P0 BRA `(.L_x_28) ;  /* 0x0000000000280947 */ /* 0x000ff60003800000 */
[----:B-123--:R-:W1:Y:S01]  /*0ba0*/  S2R R4, SR_LANEID ;  /* 0x0000000000047919 */ /* 0x00ee620000000000 */
[----:B------:R-:W-:Y:S05]  /*0bb0*/  WARPSYNC.ALL ;  /* 0x0000000000007948 */ /* 0x000fea0003800000 */
[----:B-1----:R-:W-:-:S05]  /*0bc0*/  IMAD.SHL.U32 R8, R4, 0x4, RZ ;  /* 0x0000000404087824 */ /* 0x002fca00078e00ff */
[----:B------:R-:W1:Y:S01]  /*0bd0*/  LDS R7, [R8+UR36] ;  /* 0x0000002408077984 */ /* 0x000e620008000800 */
[----:B------:R-:W-:-:S05]  /*0be0*/  IADD3 R4, P1, R8, UR6, RZ ;  /* 0x0000000608047c10 */ /* 0x000fca000ff3e0ff */
[----:B------:R-:W-:-:S05]  /*0bf0*/  IMAD.X R5, RZ, RZ, UR7, P1 ;  /* 0x00000007ff057e24 */ /* 0x000fca00088e06ff */
[----:B-1----:R4:W2:Y:S01]  /*0c00*/  ATOMG.E.EXCH.STRONG.GPU PT, RZ, [R4], R7 ;  /* 0x0000000704ff73a8 */ /* 0x0028a200041ee100 */
[----:B------:R-:W-:-:S04]  /*0c10*/  DEPBAR {5,4,3,2,1,0} ;  /* 0x0000003f0000791a */ /* 0x000fc80000000000 */
[----:B------:R4:W-:Y:S01]  /*0c20*/  UTMACCTL.IV [UR6] ;  /* 0x00000000060079b9 */ /* 0x0009e20008000000 */
[----:B------:R-:W-:Y:S01]  /*0c30*/  NOP ;  /* 0x0000000000007918 */ /* 0x000fe20000000000 */
.L_x_28:
[----:B------:R-:W-:Y:S05]  /*0c40*/  @P0 BRA `(.L_x_29) ;  /* 0x00000000000c0947 */ /* 0x000fea0003800000 */
[----:B------:R0:W-:Y:S01]  /*0c50*/  UTMACMDFLUSH ;  /* 0x00000000000079b7 */ /* 0x0001e20000000000 */
[----:B------:R-:W-:Y:S05]  /*0c60*/  @P0 BRA `(.L_x_29) ;  /* 0x0000000000040947 */ /* 0x000fea0003800000 */
[----:B------:R-:W-:-:S04]  /*0c70*/  DEPBAR.LE SB0, 0x0 ;  /* 0x000080000000791a */ /* 0x000fc80000000000 */
.L_x_29:
[----:B------:R-:W-:Y:S05]  /*0c80*/  WARPSYNC.ALL ;  /* 0x0000000000007948 */ /* 0x000fea0003800000 */
[----:B--2---:R-:W-:Y:S06]  /*0c90*/  BAR.SYNC.DEFER_BLOCKING 0x0 ;  /* 0x0000000000007b1d */ /* 0x004fec0000010000 */
[----:B------:R-:W-:Y:S02]  /*0ca0*/  BSSY B2, `(.L_x_30) ;  /* 0x000000b000027945 */ /* 0x000fe40003800000 */
[----:B------:R-:W-:Y:S06]  /*0cb0*/  BAR.SYNC.DEFER_BLOCKING 0x0 ;  /* 0x0000000000007b1d */ /* 0x000fec0000010000 */
[----:B------:R2:W-:Y:S01]  /*0cc0*/  @!P0 STS [R11], RZ ;  /* 0x000000ff0b008388 */ /* 0x0005e20000000800 */
[----:B------:R-:W-:Y:S01]  /*0cd0*/  NOP ;  /* 0x0000000000007918 */ /* 0x000fe20000000000 */
[----:B------:R-:W-:Y:S05]  /*0ce0*/  @P2 BRA `(.L_x_31) ;  /* 0x0000000000182947 */ /* 0x000fea0003800000 */
[----:B-1-34-:R-:W1:Y:S01]  /*0cf0*/  LDS R4, [UR36+0x8] ;  /* 0x00000824ff047984 */ /* 0x01ae620008000800 */
[----:B------:R-:W3:Y:S01]  /*0d00*/  LDC.64 R8, c[0x0][0x220] ;  /* 0x00008800ff087b82 */ /* 0x000ee20000000a00 */
[----:B------:R-:W-:Y:S02]  /*0d10*/  IMAD.MOV.U32 R5, RZ, RZ, 0x70 ;  /* 0x00000070ff057424 */ /* 0x000fe400078e00ff */
[----:B---3--:R3:W-:Y:S03]  /*0d20*/  STS.64 [UR36], R8 ;  /* 0x00000008ff007988 */ /* 0x0087e60008000a24 */
[----:B-1----:R-:W-:-:S05]  /*0d30*/  LOP3.LUT R4, R4, 0x10, R5, 0xd8, !PT ;  /* 0x0000001004047812 */ /* 0x002fca00078ed805 */
[----:B------:R3:W-:Y:S02]  /*0d40*/  STS [UR36+0x8], R4 ;  /* 0x00000804ff007988 */ /* 0x0007e40008000824 */
.L_x_31:
[----:B----4-:R-:W-:Y:S05]  /*0d50*/  BSYNC B2 ;  /* 0x0000000000027941 */ /* 0x010fea0003800000 */
.L_x_30:
[----:B------:R-:W-:Y:S04]  /*0d60*/  BSSY B3, `(.L_x_32) ;  /* 0x0000011000037945 */ /* 0x000fe80003800000 */
[----:B------:R-:W-:Y:S04]  /*0d70*/  BSSY B2, `(.L_x_33) ;  /* 0x000000e000027945 */ /* 0x000fe80003800000 */
[----:B------:R-:W-:Y:S05]  /*0d80*/  @P2 BRA `(.L_x_34) ;  /* 0x0000000000242947 */ /* 0x000fea0003800000 */
[----:B-1-3--:R-:W1:Y:S01]  /*0d90*/  LDS R4, [UR36+0x34] ;  /* 0x00003424ff047984 */ /* 0x00ae620008000800 */
[----:B------:R-:W-:-:S05]  /*0da0*/  IMAD.MOV.U32 R5, RZ, RZ, 0x3f000000 ;  /* 0x3f000000ff057424 */ /* 0x000fca00078e00ff */
[----:B-1----:R-:W-:-:S05]  /*0db0*/  LOP3.LUT R4, R4, 0xff000000, R5, 0xb8, !PT ;  /* 0xff00000004047812 */ /* 0x002fca00078eb805 */
[----:B------:R1:W-:Y:S01]  /*0dc0*/  STS [UR36+0x34], R4 ;  /* 0x00003404ff007988 */ /* 0x0003e20008000824 */
[----:B------:R-:W-:Y:S05]  /*0dd0*/  @P2 BRA `(.L_x_35) ;  /* 0x00000000001c2947 */ /* 0x000fea0003800000 */
[----:B-1----:R-:W1:Y:S01]  /*0de0*/  LDS R4, [UR36+0x38] ;  /* 0x00003824ff047984 */ /* 0x002e620008000800 */
[----:B------:R-:W-:-:S05]  /*0df0*/  IMAD.MOV.U32 R5, RZ, RZ, 0x7f ;  /* 0x0000007fff057424 */ /* 0x000fca00078e00ff */
[----:B-1----:R-:W-:-:S05]  /*0e00*/  LOP3.LUT R4, R4, 0xff, R5, 0xb8, !PT ;  /* 0x000000ff04047812 */ /* 0x002fca00078eb805 */
[----:B------:R4:W-:Y:S02]  /*0e10*/  STS [UR36+0x38], R4 ;  /* 0x00003804ff007988 */ /* 0x0009e40008000824 */
.L_x_34:
[----:B------:R-:W-:Y:S05]  /*0e20*/  @P2 BREAK B2 ;  /* 0x0000000000022942 */ /* 0x000fea0003800000 */
[----:B------:R-:W-:Y:S05]  /*0e30*/  @P2 BRA `(.L_x_36) ;  /* 0x00000000000c2947 */ /* 0x000fea0003800000 */
[----:B------:R1:W-:Y:S02]  /*0e40*/  STS [UR36+0x20], R6 ;  /* 0x00002006ff007988 */ /* 0x0003e40008000824 */
.L_x_35:
[----:B------:R-:W-:Y:S05]  /*0e50*/  BSYNC B2 ;  /* 0x0000000000027941 */ /* 0x000fea0003800000 */
.L_x_33:
[----:B------:R1:W-:Y:S02]  /*0e60*/  @!P2 STS [UR36+0x24], R3 ;  /* 0x00002403ff00a988 */ /* 0x0003e40008000824 */
.L_x_36:
[----:B------:R-:W-:Y:S05]  /*0e70*/  BSYNC B3 ;  /* 0x0000000000037941 */ /* 0x000fea0003800000 */
.L_x_32:
[----:B------:R-:W-:Y:S05]  /*0e80*/  WARPSYNC.ALL ;  /* 0x0000000000007948 */ /* 0x000fea0003800000 */
[----:B------:R-:W-:Y:S04]  /*0e90*/  BSSY B3, `(.L_x_37) ;  /* 0x000000e000037945 */ /* 0x000fe80003800000 */
[----:B------:R-:W-:Y:S05]  /*0ea0*/  @P2 BRA `(.L_x_38) ;  /* 0x0000000000302947 */ /* 0x000fea0003800000 */
[----:B-1-34-:R-:W1:Y:S01]  /*0eb0*/  LDS R4, [UR36+0x34] ;  /* 0x00003424ff047984 */ /* 0x01ae620008000800 */
[----:B------:R-:W3:Y:S03]  /*0ec0*/  LDC.64 R8, c[0x0][0x248] ;  /* 0x00009200ff087b82 */ /* 0x000ee60000000a00 */
[----:B------:R-:W4:Y:S01]  /*0ed0*/  LDS R3, [UR36+0x1c] ;  /* 0x00001c24ff037984 */ /* 0x000f220008000800 */
[C---:B---3--:R-:W-:Y:S01]  /*0ee0*/  SHF.L.U64.HI R6, R8.reuse, 0x1, R9 ;  /* 0x0000000108067819 */ /* 0x048fe20000010209 */
[----:B------:R-:W-:-:S03]  /*0ef0*/  IMAD.SHL.U32 R5, R8, 0x2, RZ ;  /* 0x0000000208057824 */ /* 0x000fc600078e00ff */
[--C-:B------:R-:W-:Y:S02]  /*0f00*/  SHF.R.U32.HI R8, RZ, 0x4, R6.reuse ;  /* 0x00000004ff087819 */ /* 0x100fe40000011606 */
[----:B------:R-:W-:-:S05]  /*0f10*/  SHF.R.U64 R5, R5, 0x4, R6 ;  /* 0x0000000405057819 */ /* 0x000fca0000001206 */
[----:B------:R3:W-:Y:S01]  /*0f20*/  STS [UR36+0xc], R5 ;  /* 0x00000c05ff007988 */ /* 0x0007e20008000824 */
[----:B-1----:R-:W-:Y:S02]  /*0f30*/  LOP3.LUT R4, R4, 0x7, RZ, 0xb8, !PT ;  /* 0x0000000704047812 */ /* 0x002fe400078eb8ff */
[----:B----4-:R-:W-:-:S03]  /*0f40*/  LOP3.LUT R3, R3, 0xf, R8, 0xb8, !PT ;  /* 0x0000000f03037812 */ /* 0x010fc600078eb808 */
[----:B------:R3:W-:Y:S04]  /*0f50*/  STS [UR36+0x34], R4 ;  /* 0x00003404ff007988 */ /* 0x0007e80008000824 */
[----:B------:R3:W-:Y:S02]  /*0f60*/  STS [UR36+0x1c], R3 ;  /* 0x00001c03ff007988 */ /* 0x0007e40008000824 */
.L_x_38:
[----:B------:R-:W-:Y:S05]  /*0f70*/  BSYNC B3 ;  /* 0x0000000000037941 */ /* 0x000fea0003800000 */
.L_x_37:
[----:B------:R-:W-:Y:S04]  /*0f80*/  BSSY B3, `(.L_x_39) ;  /* 0x000001a000037945 */ /* 0x000fe80003800000 */
[----:B------:R-:W-:Y:S04]  /*0f90*/  BSSY B4, `(.L_x_40) ;  /* 0x0000015000047945 */ /* 0x000fe80003800000 */
[----:B------:R-:W-:Y:S05]  /*0fa0*/  @P2 BRA `(.L_x_41) ;  /* 0x0000000000202947 */ /* 0x000fea0003800000 */
[----:B-1-3--:R-:W1:Y:S02]  /*0fb0*/  LDS R3, [UR36+0x34] ;  /* 0x00003424ff037984 */ /* 0x00ae640008000800 */
[----:B-1----:R-:W-:-:S05]  /*0fc0*/  LOP3.LUT R3, R3, 0x38, RZ, 0xb8, !PT ;  /* 0x0000003803037812 */ /* 0x002fca00078eb8ff */
[----:B------:R1:W-:Y:S01]  /*0fd0*/  STS [UR36+0x34], R3 ;  /* 0x00003403ff007988 */ /* 0x0003e20008000824 */
[----:B------:R-:W-:Y:S05]  /*0fe0*/  @P2 BRA `(.L_x_42) ;  /* 0x0000000000202947 */ /* 0x000fea0003800000 */
[----:B-1----:R-:W1:Y:S01]  /*0ff0*/  LDS R3, [UR36+0x8] ;  /* 0x00000824ff037984 */ /* 0x002e620008000800 */
[----:B----4-:R-:W-:-:S05]  /*1000*/  IMAD.MOV.U32 R4, RZ, RZ, 0x780 ;  /* 0x00000780ff047424 */ /* 0x010fca00078e00ff */
[----:B-1----:R-:W-:-:S05]  /*1010*/  LOP3.LUT R3, R3, 0x500, R4, 0xd8, !PT ;  /* 0x0000050003037812 */ /* 0x002fca00078ed804 */
[----:B------:R1:W-:Y:S02]  /*1020*/  STS [UR36+0x8], R3 ;  /* 0x00000803ff007988 */ /* 0x0003e40008000824 */
.L_x_41:
[----:B------:R-:W-:Y:S05]  /*1030*/  @P2 BRA `(.L_x_43) ;  /* 0x0000000000282947 */ /* 0x000fea0003800000 */
[----:B-1-3--:R-:W1:Y:S02]  /*1040*/  LDS R3, [UR36+0x8] ;  /* 0x00000824ff037984 */ /* 0x00ae640008000800 */
[----:B-1----:R-:W-:-:S05]  /*1050*/  LOP3.LUT R3, R3, 0x1800, RZ, 0xb8, !PT ;  /* 0x0000180003037812 */ /* 0x002fca00078eb8ff */
[----:B------:R3:W-:Y:S02]  /*1060*/  STS [UR36+0x8], R3 ;  /* 0x00000803ff007988 */ /* 0x0007e40008000824 */
.L_x_42:
[----:B------:R-:W-:Y:S05]  /*1070*/  @P2 BREAK B4 ;  /* 0x0000000000042942 */ /* 0x000fea0003800000 */
[----:B------:R-:W-:Y:S05]  /*1080*/  @P2 BRA `(.L_x_44) ;  /* 0x0000000000242947 */ /* 0x000fea0003800000 */
[----:B-1-3--:R-:W1:Y:S01]  /*1090*/  LDS R3, [UR36+0x8] ;  /* 0x00000824ff037984 */ /* 0x00ae620008000800 */
[----:B----4-:R-:W-:-:S05]  /*10a0*/  IMAD.MOV.U32 R4, RZ, RZ, 0x6000 ;  /* 0x00006000ff047424 */ /* 0x010fca00078e00ff */
[----:B-1----:R-:W-:-:S04]  /*10b0*/  LOP3.LUT R3, R3, 0x6000, R4, 0xd8, !PT ;  /* 0x0000600003037812 */ /* 0x002fc800078ed804 */
[----:B------:R-:W-:-:S05]  /*10c0*/  LOP3.LUT R3, R3, 0x400000, RZ, 0xb8, !PT ;  /* 0x0040000003037812 */ /* 0x000fca00078eb8ff */
[----:B------:R1:W-:Y:S02]  /*10d0*/  STS [UR36+0x8], R3 ;  /* 0x00000803ff007988 */ /* 0x0003e40008000824 */
.L_x_43:
[----:B------:R-:W-:Y:S05]  /*10e0*/  BSYNC B4 ;  /* 0x0000000000047941 */ /* 0x000fea0003800000 */
.L_x_40:
[----:B-1-3--:R-:W1:Y:S02]  /*10f0*/  @!P2 LDS R3, [UR36+0x8] ;  /* 0x00000824ff03a984 */ /* 0x00ae640008000800 */
[----:B-1----:R-:W-:-:S05]  /*1100*/  @!P2 LOP3.LUT R3, R3, 0x8000, RZ, 0xb8, !PT ;  /* 0x000080000303a812 */ /* 0x002fca00078eb8ff */
[----:B------:R1:W-:Y:S02]  /*1110*/  @!P2 STS [UR36+0x8], R3 ;  /* 0x00000803ff00a988 */ /* 0x0003e40008000824 */
.L_x_44:
[----:B------:R-:W-:Y:S05]  /*1120*/  BSYNC B3 ;  /* 0x0000000000037941 */ /* 0x000fea0003800000 */
.L_x_39:
[----:B------:R-:W-:Y:S05]  /*1130*/  WARPSYNC.ALL ;  /* 0x0000000000007948 */ /* 0x000fea0003800000 */
[----:B------:R-:W-:Y:S01]  /*1140*/  UIADD3 UR8, UR8, 0x100, URZ ;  /* 0x0000010008087890 */ /* 0x000fe2000fffe03f */
[----:B------:R-:W-:Y:S02]  /*1150*/  ISETP.GE.AND P1, PT, R10, 0x1, PT ;  /* 0x000000010a00780c */ /* 0x000fe40003f26270 */
[----:B------:R-:W-:Y:S02]  /*1160*/  CS2R R56, SRZ ;  /* 0x0000000000387805 */ /* 0x000fe4000001ff00 */
[----:B------:R-:W-:Y:S01]  /*1170*/  CS2R R58, SRZ ;  /* 0x00000000003a7805 */ /* 0x000fe2000001ff00 */
[----:B------:R-:W-:Y:S01]  /*1180*/  UIADD3 UR52, UP0, UR8, UR38, URZ ;  /* 0x0000002608347290 */ /* 0x000fe2000ff1e03f */
[----:B------:R-:W-:-:S02]  /*1190*/  CS2R R60, SRZ ;  /* 0x00000000003c7805 */ /* 0x000fc4000001ff00 */
[----:B------:R-:W-:Y:S02]  /*11a0*/  CS2R R62, SRZ ;  /* 0x00000000003e7805 */ /* 0x000fe4000001ff00 */
[----:B------:R-:W-:Y:S01]  /*11b0*/  CS2R R64, SRZ ;  /* 0x0000000000407805 */ /* 0x000fe2000001ff00 */
[----:B------:R-:W-:Y:S01]  /*11c0*/  ULEA.HI.X.SX32 UR39, UR8, UR39, 0x1, UP0 ;  /* 0x0000002708277291 */ /* 0x000fe200080f0e3f */
[----:B------:R-:W-:Y:S02]  /*11d0*/  CS2R R66, SRZ ;  /* 0x0000000000427805 */ /* 0x000fe4000001ff00 */
[----:B------:R-:W-:Y:S02]  /*11e0*/  CS2R R68, SRZ ;  /* 0x0000000000447805 */ /* 0x000fe4000001ff00 */
[----:B------:R-:W-:Y:S02]  /*11f0*/  CS2R R70, SRZ ;  /* 0x0000000000467805 */ /* 0x000fe4000001ff00 */
[----:B------:R-:W-:-:S02]  /*1200*/  CS2R R72, SRZ ;  /* 0x0000000000487805 */ /* 0x000fc4000001ff00 */
[----:B------:R-:W-:Y:S02]  /*1210*/  CS2R R74, SRZ ;  /* 0x00000000004a7805 */ /* 0x000fe4000001ff00 */
[----:B------:R-:W-:Y:S02]  /*1220*/  CS2R R76, SRZ ;  /* 0x00000000004c7805 */ /* 0x000fe4000001ff00 */
[----:B------:R-:W-:Y:S02]  /*1230*/  CS2R R78, SRZ ;  /* 0x00000000004e7805 */ /* 0x000fe4000001ff00 */
[----:B------:R-:W-:Y:S02]  /*1240*/  CS2R R80, SRZ ;  /* 0x0000000000507805 */ /* 0x000fe4000001ff00 */
[----:B------:R-:W-:Y:S02]  /*1250*/  CS2R R82, SRZ ;  /* 0x0000000000527805 */ /* 0x000fe4000001ff00 */
[----:B------:R-:W-:-:S02]  /*1260*/  CS2R R84, SRZ ;  /* 0x0000000000547805 */ /* 0x000fc4000001ff00 */
[----:B------:R-:W-:Y:S02]  /*1270*/  CS2R R86, SRZ ;  /* 0x0000000000567805 */ /* 0x000fe4000001ff00 */
[----:B------:R-:W-:Y:S02]  /*1280*/  CS2R R24, SRZ ;  /* 0x0000000000187805 */ /* 0x000fe4000001ff00 */
[----:B------:R-:W-:Y:S02]  /*1290*/  CS2R R26, SRZ ;  /* 0x00000000001a7805 */ /* 0x000fe4000001ff00 */
[----:B------:R-:W-:Y:S01]  /*12a0*/  CS2R R28, SRZ ;  /* 0x00000000001c7805 */ /* 0x000fe2000001ff00 */
[----:B------:R-:W-:Y:S01]  /*12b0*/  IMAD.MOV.U32 R30, RZ, RZ, RZ ;  /* 0x000000ffff1e7224 */ /* 0x000fe200078e00ff */
[----:B------:R-:W-:Y:S06]  /*12c0*/  @P0 BRA `(.L_x_45) ;  /* 0x00000000002c0947 */ /* 0x000fec0003800000 */
[----:B-1-3--:R-:W1:Y:S01]  /*12d0*/  S2R R3, SR_LANEID ;  /* 0x0000000000037919 */ /* 0x00ae620000000000 */
[----:B------:R-:W-:Y:S05]  /*12e0*/  WARPSYNC.ALL ;  /* 0x0000000000007948 */ /* 0x000fea0003800000 */
[----:B-1----:R-:W-:-:S05]  /*12f0*/  IMAD.SHL.U32 R6, R3, 0x4, RZ ;  /* 0x0000000403067824 */ /* 0x002fca00078e00ff */
[----:B------:R-:W1:Y:S01]  /*1300*/  LDS R3, [R6+UR36] ;  /* 0x0000002406037984 */ /* 0x000e620008000800 */
[----:B----4-:R-:W-:Y:S01]  /*1310*/  IADD3 R4, P3, R6, UR52, RZ ;  /* 0x0000003406047c10 */ /* 0x010fe2000ff7e0ff */
[----:B------:R-:W-:-:S04]  /*1320*/  UMOV UR38, UR52 ;  /* 0x0000003400267c82 */ /* 0x000fc80008000000 */
[----:B------:R-:W-:-:S05]  /*1330*/  IMAD.X R5, RZ, RZ, UR39, P3 ;  /* 0x00000027ff057e24 */ /* 0x000fca00098e06ff */
[----:B-1----:R1:W3:Y:S01]  /*1340*/  ATOMG.E.EXCH.STRONG.GPU PT, RZ, [R4], R3 ;  /* 0x0000000304ff73a8 */ /* 0x0022e200041ee100 */
[----:B------:R-:W-:-:S04]  /*1350*/  DEPBAR {5,4,3,2,1,0} ;  /* 0x0000003f0000791a */ /* 0x000fc80000000000 */
[----:B------:R1:W-:Y:S01]  /*1360*/  UTMACCTL.IV [UR38] ;  /* 0x00000000260079b9 */ /* 0x0003e20008000000 */
[----:B------:R-:W-:Y:S01]  /*1370*/  NOP ;  /* 0x0000000000007918 */ /* 0x000fe20000000000 */
.L_x_45:
[----:B------:R-:W-:Y:S05]  /*1380*/  @P0 BRA `(.L_x_46) ;  /* 0x00000000000c0947 */ /* 0x000fea0003800000 */
[----:B------:R0:W-:Y:S01]  /*1390*/  UTMACMDFLUSH ;  /* 0x00000000000079b7 */ /* 0x0001e20000000000 */
[----:B------:R-:W-:Y:S05]  /*13a0*/  @P0 BRA `(.L_x_46) ;  /* 0x0000000000040947 */ /* 0x000fea0003800000 */
[----:B------:R-:W-:-:S04]  /*13b0*/  DEPBAR.LE SB0, 0x0 ;  /* 0x000080000000791a */ /* 0x000fc80000000000 */
.L_x_46:
[----:B------:R-:W-:Y:S05]  /*13c0*/  WARPSYNC.ALL ;  /* 0x0000000000007948 */ /* 0x000fea0003800000 */
[----:B---3--:R-:W-:Y:S01]  /*13d0*/  BAR.SYNC.DEFER_BLOCKING 0x0 ;  /* 0x0000000000007b1d */ /* 0x008fe20000010000 */
[----:B------:R-:W-:Y:S01]  /*13e0*/  USHF.L.U32 UR14, UR53, 0x6, URZ ;  /* 0x00000006350e7899 */ /* 0x000fe2000800063f */
[----:B------:R-:W-:Y:S01]  /*13f0*/  IMAD.MOV.U32 R31, RZ, RZ, RZ ;  /* 0x000000ffff1f7224 */ /* 0x000fe200078e00ff */
[----:B------:R-:W-:Y:S02]  /*1400*/  CS2R R32, SRZ ;  /* 0x0000000000207805 */ /* 0x000fe4000001ff00 */
[----:B------:R-:W-:-:S02]  /*1410*/  CS2R R34, SRZ ;  /* 0x0000000000227805 */ /* 0x000fc4000001ff00 */
[----:B------:R-:W-:Y:S01]  /*1420*/  CS2R R36, SRZ ;  /* 0x0000000000247805 */ /* 0x000fe2000001ff00 */
[----:B------:R-:W-:Y:S01]  /*1430*/  VOTEU.ALL UP0, P2 ;  /* 0x00000000003f7886 */ /* 0x000fe20001000000 */
[----:B------:R-:W-:Y:S01]  /*1440*/  UMOV UR8, 0x1 ;  /* 0x0000000100087882 */ /* 0x000fe20000000000 */
[----:B------:R-:W-:Y:S01]  /*1450*/  VOTEU.ALL UP1, P2 ;  /* 0x00000000003f7886 */ /* 0x000fe20001020000 */
[----:B------:R-:W-:Y:S02]  /*1460*/  CS2R R38, SRZ ;  /* 0x0000000000267805 */ /* 0x000fe4000001ff00 */
[----:B------:R-:W-:Y:S01]  /*1470*/  CS2R R40, SRZ ;  /* 0x0000000000287805 */ /* 0x000fe2000001ff00 */
[----:B------:R-:W-:-:S04]  /*1480*/  @!UP0 UIADD3 UR10, -UR8, 0x100000, URZ ;  /* 0x00100000080a8890 */ /* 0x000fc8000fffe13f */
[----:B------:R-:W-:Y:S02]  /*1490*/  @!UP0 USHF.L.U32 UR11, UR10, 0xb, URZ ;  /* 0x0000000b0a0b8899 */ /* 0x000fe4000800063f */
[----:B------:R-:W-:Y:S01]  /*14a0*/  @!UP0 USHF.L.U32 UR10, UR10, 0x1, URZ ;  /* 0x000000010a0a8899 */ /* 0x000fe2000800063f */
[----:B------:R-:W-:Y:S01]  /*14b0*/  CS2R R42, SRZ ;  /* 0x00000000002a7805 */ /* 0x000fe2000001ff00 */
[----:B------:R-:W-:-:S04]  /*14c0*/  @!UP0 UIADD3 UR8, -UR8, 0x100000, URZ ;  /* 0x0010000008088890 */ /* 0x000fc8000fffe13f */
[----:B------:R-:W-:Y:S02]  /*14d0*/  @!UP0 USHF.L.U32 UR9, UR8, 0xb, URZ ;  /* 0x0000000b08098899 */ /* 0x000fe4000800063f */
[----:B------:R-:W-:Y:S01]  /*14e0*/  @!UP0 USHF.L.U32 UR8, UR8, 0x1, URZ ;  /* 0x0000000108088899 */ /* 0x000fe2000800063f */
[----:B------:R-:W-:Y:S01]  /*14f0*/  CS2R R44, SRZ ;  /* 0x00000000002c7805 */ /* 0x000fe2000001ff00 */
[----:B------:R-:W-:Y:S01]  /*1500*/  VOTEU.ALL UP0, P2 ;  /* 0x00000000003f7886 */ /* 0x000fe20001000000 */
[----:B------:R-:W-:Y:S02]  /*1510*/  CS2R R46, SRZ ;  /* 0x00000000002e7805 */ /* 0x000fe4000001ff00 */
[----:B------:R-:W-:Y:S02]  /*1520*/  CS2R R48, SRZ ;  /* 0x0000000000307805 */ /* 0x000fe4000001ff00 */
[----:B------:R-:W-:Y:S02]  /*1530*/  CS2R R50, SRZ ;  /* 0x0000000000327805 */ /* 0x000fe4000001ff00 */
[----:B------:R-:W-:-:S02]  /*1540*/  CS2R R52, SRZ ;  /* 0x0000000000347805 */ /* 0x000fc4000001ff00 */
[----:B------:R-:W-:Y:S01]  /*1550*/  CS2R R54, SRZ ;  /* 0x0000000000367805 */ /* 0x000fe2000001ff00 */
[----:B------:R-:W3:Y:S02]  /*1560*/  FENCE.VIEW.ASYNC.S ;  /* 0x00000000000073c6 */ /* 0x000ee40000000000 */
[----:B---3--:R3:W4:Y:S02]  /*1570*/  @!UP0 SYNCS.EXCH.64 URZ, [UR36+0x18000], UR10 ;  /* 0x0180000a243f85b2 */ /* 0x0087240008000100 */
[----:B----4-:R-:W-:Y:S01]  /*1580*/  BAR.SYNC.DEFER_BLOCKING 0x0 ;  /* 0x0000000000007b1d */ /* 0x010fe20000010000 */
[----:B---3--:R-:W-:-:S05]  /*1590*/  USHF.L.U32 UR11, UR54, 0x7, URZ ;  /* 0x00000007360b7899 */ /* 0x008fca000800063f */
[----:B------:R3:W4:Y:S01]  /*15a0*/  @!UP1 SYNCS.EXCH.64 URZ, [UR36+0x18008], UR8 ;  /* 0x01800808243f95b2 */ /* 0x0007220008000100 */
[----:B------:R-:W-:Y:S06]  /*15b0*/  @!P1 BRA `(.L_x_47) ;  /* 0x0000000800109947 */ /* 0x000fec0003800000 */
[----:B-1----:R-:W-:Y:S02]  /*15c0*/  SHF.R.U32.HI R3, RZ, 0x5, R0 ;  /* 0x00000005ff037819 */ /* 0x002fe40000011600 */
[----:B------:R-:W-:Y:S02]  /*15d0*/  CS2R R56, SRZ ;  /* 0x0000000000387805 */ /* 0x000fe4000001ff00 */
[----:B------:R-:W-:Y:S02]  /*15e0*/  CS2R R58, SRZ ;  /* 0x00000000003a7805 */ /* 0x000fe4000001ff00 */
[----:B------:R-:W-:Y:S02]  /*15f0*/  CS2R R60, SRZ ;  /* 0x00000000003c7805 */ /* 0x000fe4000001ff00 */
[----:B------:R-:W-:Y:S02]  /*1600*/  R2UR UR38, R3 ;  /* 0x00000000032672ca */ /* 0x000fe400000e0000 */
        /* <DEDUP_REMOVED lines=29> */
[----:B------:R-:W-:Y:S01]  /*17e0*/  UMOV UR37, URZ ;  /* 0x0000003f00257c82 */ /* 0x000fe20008000000 */
[----:B------:R-:W-:-:S05]  /*17f0*/  UMOV UR15, URZ ;  /* 0x0000003f000f7c82 */ /* 0x000fca0008000000 */
.L_x_49:
[----:B----4-:R-:W-:Y:S01]  /*1800*/  BAR.SYNC.DEFER_BLOCKING 0x0 ;  /* 0x0000000000007b1d */ /* 0x010fe20000010000 */
[----:B------:R-:W-:Y:S01]  /*1810*/  ULEA UR21, UR37, UR36, 0x3 ;  /* 0x0000002425157291 */ /* 0x000fe2000f8e183f */
[----:B------:R-:W-:Y:S01]  /*1820*/  @!P2 IMAD.MOV.U32 R3, RZ, RZ, 0xc000 ;  /* 0x0000c000ff03a424 */ /* 0x000fe200078e00ff */
[----:B------:R-:W-:Y:S01]  /*1830*/  ELECT P0, URZ, PT ;  /* 0x00000000003f782f */ /* 0x000fe20003800000 */
[----:B------:R-:W-:-:S03]  /*1840*/  ULEA UR20, UR37, UR36, 0xf ;  /* 0x0000002425147291 */ /* 0x000fc6000f8e783f */
[----:B------:R-:W-:Y:S01]  /*1850*/  ISETP.LT.U32.AND P0, PT, R2, 0x40, P0 ;  /* 0x000000400200780c */ /* 0x000fe20000701070 */
[----:B------:R-:W-:Y:S01]  /*1860*/  ULOP3.LUT UR10, UR38, 0x1, URZ, 0xc0, !UPT ;  /* 0x00000001260a7892 */ /* 0x000fe2000f8ec03f */
[----:B------:R-:W-:-:S03]  /*1870*/  ELECT P1, URZ, PT ;  /* 0x00000000003f782f */ /* 0x000fc60003820000 */
[----:B---3--:R-:W-:Y:S02]  /*1880*/  ULEA UR8, UR10, UR20, 0xe ;  /* 0x000000140a087291 */ /* 0x008fe4000f8e703f */
[----:B------:R-:W-:Y:S01]  /*1890*/  ULEA UR10, UR10, UR15, 0x6 ;  /* 0x0000000f0a0a7291 */ /* 0x000fe2000f8e303f */
[----:B------:R-:W-:Y:S01]  /*18a0*/  ISETP.LT.U32.AND P1, PT, R2, 0x20, P1 ;  /* 0x000000200200780c */ /* 0x000fe20000f21070 */
[----:B------:R-:W-:-:S04]  /*18b0*/  ULEA UR12, UR37, UR36, 0xe ;  /* 0x00000024250c7291 */ /* 0x000fc8000f8e703f */
[----:B------:R-:W-:Y:S01]  /*18c0*/  VOTEU.ANY UP0, P0 ;  /* 0x00000000003f7886 */ /* 0x000fe20000000100 */
[----:B------:R-:W-:Y:S01]  /*18d0*/  VOTEU.ANY UP2, P0 ;  /* 0x00000000003f7886 */ /* 0x000fe20000040100 */
[----:B------:R-:W-:Y:S01]  /*18e0*/  UIADD3 UR12, UR12, 0x10000, URZ ;  /* 0x000100000c0c7890 */ /* 0x000fe2000fffe03f */
[----:B------:R1:W-:Y:S01]  /*18f0*/  @!P2 SYNCS.ARRIVE.TRANS64 RZ, [UR21+0x18000], R3 ;  /* 0x01800003ffffa9a7 */ /* 0x0003e20008000015 */
[----:B------:R3:W-:Y:S06]  /*1900*/  MEMBAR.ALL.CTA ;  /* 0x0000000000007992 */ /* 0x0007ec0000008000 */
[----:B---3--:R-:W3:Y:S01]  /*1910*/  FENCE.VIEW.ASYNC.S ;  /* 0x00000000000073c6 */ /* 0x008ee20000000000 */
[----:B------:R-:W-:Y:S01]  /*1920*/  @UP0 UIADD3 UR9, UR21, 0x18000, URZ ;  /* 0x0001800015090890 */ /* 0x000fe2000fffe03f */
[----:B------:R-:W-:Y:S01]  /*1930*/  @UP0 UMOV UR16, UR4 ;  /* 0x0000000400100c82 */ /* 0x000fe20008000000 */
[----:B------:R-:W-:Y:S01]  /*1940*/  @UP0 UMOV UR17, UR5 ;  /* 0x0000000500110c82 */ /* 0x000fe20008000000 */
[----:B---3--:R-:W-:Y:S01]  /*1950*/  VOTEU.ANY UP1, P1 ;  /* 0x00000000003f7886 */ /* 0x008fe20000820100 */
[----:B------:R-:W-:Y:S01]  /*1960*/  VOTEU.ANY UP3, P1 ;  /* 0x00000000003f7886 */ /* 0x000fe20000860100 */
[----:B-1----:R-:W-:-:S03]  /*1970*/  IMAD.U32 R3, RZ, RZ, UR55 ;  /* 0x00000037ff037e24 */ /* 0x002fc6000f8e00ff */
[----:B------:R-:W-:Y:S01]  /*1980*/  @UP1 UIADD3 UR13, UR21, 0x18000, URZ ;  /* 0x00018000150d1890 */ /* 0x000fe2000fffe03f */
[----:B------:R-:W-:Y:S01]  /*1990*/  @UP1 UMOV UR18, UR6 ;  /* 0x0000000600121c82 */ /* 0x000fe20008000000 */
[----:B------:R-:W-:Y:S01]  /*19a0*/  @UP1 UMOV UR19, UR7 ;  /* 0x0000000700131c82 */ /* 0x000fe20008000000 */
[----:B------:R-:W-:Y:S01]  /*19b0*/  SHF.L.U32 R3, R3, 0x1f, RZ ;  /* 0x0000001f03037819 */ /* 0x000fe200000006ff */
[----:B------:R-:W-:Y:S06]  /*19c0*/  BAR.SYNC.DEFER_BLOCKING 0x0 ;  /* 0x0000000000007b1d */ /* 0x000fec0000010000 */
[----:B------:R1:W-:Y:S02]  /*19d0*/  @UP2 UTMALDG.2D [UR8], [UR16] ;  /* 0x00000008100025b4 */ /* 0x0003e40008008000 */
[----:B------:R-:W-:Y:S06]  /*19e0*/  BAR.SYNC.DEFER_BLOCKING 0x0 ;  /* 0x0000000000007b1d */ /* 0x000fec0000010000 */
[----:B------:R1:W-:Y:S02]  /*19f0*/  @UP3 UTMALDG.2D [UR12], [UR18] ;  /* 0x0000000c120035b4 */ /* 0x0003e40008008000 */
[----:B------:R-:W-:Y:S06]  /*1a00*/  BAR.SYNC.DEFER_BLOCKING 0x0 ;  /* 0x0000000000007b1d */ /* 0x000fec0000010000 */
[----:B------:R-:W3:Y:S02]  /*1a10*/  SYNCS.PHASECHK.TRANS64.TRYWAIT P0, [UR21+0x18000], R3 ;  /* 0x01800003ff0075a7 */ /* 0x000ee40008000155 */
[----:B-1-3--:R-:W-:Y:S05]  /*1a20*/  @!P0 BRA `(.L_x_48) ;  /* 0x0000000800208947 */ /* 0x00afea0003800000 */
.L_x_50:
[----:B------:R-:W-:Y:S01]  /*1a30*/  USHF.R.U32.HI UR48, URZ, 0x4, UR20 ;  /* 0x000000043f307899 */ /* 0x000fe20008011614 */
[----:B------:R-:W-:Y:S02]  /*1a40*/  WARPGROUP.DEPBAR.LE gsb0, 0x0 ;  /* 0x00008000000079c5 */ /* 0x000fe40000010000 */
[----:B------:R-:W-:Y:S01]  /*1a50*/  USHF.R.U32.HI UR50, URZ, 0x4, UR12 ;  /* 0x000000043f327899 */ /* 0x000fe2000801160c */
[----:B------:R-:W-:Y:S01]  /*1a60*/  WARPGROUP.ARRIVE ;  /* 0x00000000000079c5 */ /* 0x000fe20000000000 */
[----:B------:R-:W-:Y:S01]  /*1a70*/  USGXT.U32 UR48, UR48, 0xe ;  /* 0x0000000e3030789a */ /* 0x000fe20008000000 */
[----:B------:R-:W1:Y:S01]  /*1a80*/  LDC R3, c[0x0][0x230] ;  /* 0x00008c00ff037b82 */ /* 0x000e620000000800 */
[----:B------:R-:W-:Y:S01]  /*1a90*/  USGXT.U32 UR50, UR50, 0xe ;  /* 0x0000000e3232789a */ /* 0x000fe20008000000 */
[----:B------:R-:W-:Y:S01]  /*1aa0*/  UMOV UR49, 0x40000040 ;  /* 0x4000004000317882 */ /* 0x000fe20000000000 */
[----:B------:R-:W-:Y:S01]  /*1ab0*/  UMOV UR51, 0x40000040 ;  /* 0x4000004000337882 */ /* 0x000fe20000000000 */
[----:B------:R-:W-:-:S02]  /*1ac0*/  UIADD3 UR40, UP0, UR48, 0x2, URZ ;  /* 0x0000000230287890 */ /* 0x000fc4000ff1e03f */
[----:B------:R-:W-:Y:S01]  /*1ad0*/  UIADD3 UR42, UP1, UR50, 0x80, URZ ;  /* 0x00000080322a7890 */ /* 0x000fe2000ff3e03f */
[----:B------:R-:W-:-:S03]  /*1ae0*/  UMOV UR8, URZ ;  /* 0x0000003f00087c82 */ /* 0x000fc60008000000 */
[----:B------:R-:W-:Y:S01]  /*1af0*/  HGMMA.64x64x16.F32.BF16 R56, gdesc[UR48].tnspB, R56 ;  /* 0x40e00000303879f0 */ /* 0x000fe20008701838 */
[----:B------:R-:W-:Y:S01]  /*1b00*/  UMOV UR9, URZ ;  /* 0x0000003f00097c82 */ /* 0x000fe20008000000 */
[----:B------:R-:W-:Y:S02]  /*1b10*/  UIADD3.X UR41, UR8, 0x40000040, URZ, UP0, !UPT ;  /* 0x4000004008297890 */ /* 0x000fe400087fe43f */
[----:B------:R-:W-:Y:S02]  /*1b20*/  UIADD3.X UR43, UR9, 0x40000040, URZ, UP1, !UPT ;  /* 0x40000040092b7890 */ /* 0x000fe40008ffe43f */
[----:B------:R-:W-:Y:S02]  /*1b30*/  UIADD3.64 UR32, UR40, 0x2, URZ ;  /* 0x0000000228207897 */ /* 0x000fe4000fffe03f */
[----:B------:R-:W-:Y:S02]  /*1b40*/  UIADD3.64 UR34, UR42, 0x80, URZ ;  /* 0x000000802a227897 */ /* 0x000fe4000fffe03f */
[----:B------:R-:W-:-:S02]  /*1b50*/  UIADD3.64 UR28, UR40, 0x4, URZ ;  /* 0x00000004281c7897 */ /* 0x000fc4000fffe03f */
[----:B------:R-:W-:Y:S02]  /*1b60*/  UIADD3.64 UR30, UR42, 0x100, URZ ;  /* 0x000001002a1e7897 */ /* 0x000fe4000fffe03f */
[----:B------:R-:W-:Y:S02]  /*1b70*/  UIADD3.64 UR24, UR40, 0x3fe, URZ ;  /* 0x000003fe28187897 */ /* 0x000fe4000fffe03f */
[----:B------:R-:W-:Y:S02]  /*1b80*/  UIADD3.64 UR26, UR42, 0x180, URZ ;  /* 0x000001802a1a7897 */ /* 0x000fe4000fffe03f */
[----:B------:R-:W-:Y:S02]  /*1b90*/  UIADD3.64 UR20, UR40, 0x400, URZ ;  /* 0x0000040028147897 */ /* 0x000fe4000fffe03f */
[----:B------:R-:W-:Y:S02]  /*1ba0*/  UIADD3.64 UR22, UR42, 0x200, URZ ;  /* 0x000002002a167897 */ /* 0x000fe4000fffe03f */
[----:B------:R-:W-:-:S02]  /*1bb0*/  UIADD3.64 UR16, UR40, 0x402, URZ ;  /* 0x0000040228107897 */ /* 0x000fc4000fffe03f */
[----:B------:R-:W-:Y:S02]  /*1bc0*/  UIADD3.64 UR18, UR42, 0x280, URZ ;  /* 0x000002802a127897 */ /* 0x000fe4000fffe03f */
[----:B------:R-:W-:Y:S02]  /*1bd0*/  UIADD3.64 UR44, UR40, 0x404, URZ ;  /* 0x00000404282c7897 */ /* 0x000fe4000fffe03f */
[----:B------:R-:W-:Y:S02]  /*1be0*/  UIADD3.64 UR46, UR42, 0x300, URZ ;  /* 0x000003002a2e7897 */ /* 0x000fe4000fffe03f */
[----:B------:R-:W-:Y:S02]  /*1bf0*/  UIADD3.64 UR48, UR40, 0x1fe, URZ ;  /* 0x000001fe28307897 */ /* 0x000fe4000fffe03f */
[----:B------:R-:W-:Y:S02]  /*1c00*/  UIADD3 UR15, UR15, 0x80, URZ ;  /* 0x000000800f0f7890 */ /* 0x000fe4000fffe03f */
[----:B------:R-:W-:-:S04]  /*1c10*/  UIADD3 UR37, UR37, 0x1, URZ ;  /* 0x0000000125257890 */ /* 0x000fc8000fffe03f */
[----:B-1----:R-:W-:Y:S01]  /*1c20*/  ISETP.LE.AND P0, PT, R3, UR15, PT ;  /* 0x0000000f03007c0c */ /* 0x002fe2000bf03270 */
[----:B------:R-:W-:-:S04]  /*1c30*/  UISETP.NE.U32.AND UP0, UPT, UR37, 0x2, UPT ;  /* 0x000000022500788c */ /* 0x000fc8000bf05070 */
[----:B------:R-:W-:Y:S02]  /*1c40*/  USEL UR8, URZ, 0x1, UP0 ;  /* 0x000000013f087887 */ /* 0x000fe40008000000 */
[----:B------:R-:W-:Y:S02]  /*1c50*/  USEL UR37, UR37, URZ, UP0 ;  /* 0x0000003f25257287 */ /* 0x000fe40008000000 */
[----:B------:R-:W-:Y:S01]  /*1c60*/  ULOP3.LUT UR55, UR55, UR8, URZ, 0x3c, !UPT ;  /* 0x0000000837377292 */ /* 0x000fe2000f8e3c3f */
[----:B------:R-:W-:Y:S04]  /*1c70*/  HGMMA.64x64x16.F32.BF16 R56, gdesc[UR40].tnspB, R56 ;  /* 0x40e00000283879f0 */ /* 0x000fe80008701838 */
[----:B------:R-:W-:Y:S01]  /*1c80*/  HGMMA.64x64x16.F32.BF16 R56, gdesc[UR32].tnspB, R56 ;  /* 0x40e00000203879f0 */ /* 0x000fe20008701838 */
[----:B------:R-:W-:-:S03]  /*1c90*/  UIADD3.64 UR32, UR40, 0x202, URZ ;  /* 0x0000020228207897 */ /* 0x000fc6000fffe03f */
        /* <DEDUP_REMOVED lines=11> */
[----:B------:R-:W-:Y:S01]  /*1d50*/  UIADD3.64 UR48, UR40, 0x200, URZ ;  /* 0x0000020028307897 */ /* 0x000fe2000fffe03f */
[----:B------:R-:W-:Y:S01]  /*1d60*/  UMOV UR50, UR42 ;  /* 0x0000002a00327c82 */ /* 0x000fe20008000000 */
[----:B------:R-:W-:-:S07]  /*1d70*/  UMOV UR51, UR43 ;  /* 0x0000002b00337c82 */ /* 0x000fce0008000000 */
[----:B------:R-:W-:Y:S04]  /*1d80*/  HGMMA.64x64x16.F32.BF16 R24, gdesc[UR48].tnspB, R24 ;  /* 0x40e00000301879f0 */ /* 0x000fe80008701818 */
[----:B------:R-:W-:Y:S04]  /*1d90*/  HGMMA.64x64x16.F32.BF16 R24, gdesc[UR32].tnspB, R24 ;  /* 0x40e00000201879f0 */ /* 0x000fe80008701818 */
[----:B------:R-:W-:Y:S04]  /*1da0*/  HGMMA.64x64x16.F32.BF16 R24, gdesc[UR28].tnspB, R24 ;  /* 0x40e000001c1879f0 */ /* 0x000fe80008701818 */
[----:B------:R-:W-:Y:S04]  /*1db0*/  HGMMA.64x64x16.F32.BF16 R24, gdesc[UR24].tnspB, R24 ;  /* 0x40e00000181879f0 */ /* 0x000fe80008701818 */
[----:B------:R-:W-:Y:S04]  /*1dc0*/  HGMMA.64x64x16.F32.BF16 R24, gdesc[UR20].tnspB, R24 ;  /* 0x40e00000141879f0 */ /* 0x000fe80008701818 */
[----:B------:R-:W-:Y:S04]  /*1dd0*/  HGMMA.64x64x16.F32.BF16 R24, gdesc[UR16].tnspB, R24 ;  /* 0x40e00000101879f0 */ /* 0x000fe80008701818 */
[----:B------:R-:W-:Y:S01]  /*1de0*/  HGMMA.64x64x16.F32.BF16 R24, gdesc[UR44].tnspB, R24, gsb0 ;  /* 0x40e000002c1879f0 */ /* 0x000fe20008001818 */
[----:B------:R-:W-:Y:S05]  /*1df0*/  @!P0 BRA `(.L_x_49) ;  /* 0xfffffff800808947 */ /* 0x000fea000383ffff */
.L_x_47:
[----:B------:R-:W-:Y:S02]  /*1e00*/  WARPGROUP.DEPBAR.LE gsb0, 0x0 ;  /* 0x00008000000079c5 */ /* 0x000fe40000010000 */
[----:B----4-:R-:W-:Y:S01]  /*1e10*/  BAR.SYNC.DEFER_BLOCKING 0x0 ;  /* 0x0000000000007b1d */ /* 0x010fe20000010000 */
[C---:B-1----:R-:W-:Y:S01]  /*1e20*/  IMAD.SHL.U32 R3, R0.reuse, 0x80, RZ ;  /* 0x0000008000037824 */ /* 0x042fe200078e00ff */
[----:B------:R-:W-:Y:S01]  /*1e30*/  ELECT P0, URZ, PT ;  /* 0x00000000003f782f */ /* 0x000fe20003800000 */
[----:B------:R-:W-:Y:S01]  /*1e40*/  IMAD.SHL.U32 R4, R0, 0x10, RZ ;  /* 0x0000001000047824 */ /* 0x000fe200078e00ff */
[----:B------:R-:W-:Y:S02]  /*1e50*/  F2FP.BF16.F32.PACK_AB R56, R57, R56 ;  /* 0x000000383938723e */ /* 0x000fe400000010ff */
[----:B------:R-:W-:Y:S01]  /*1e60*/  LOP3.LUT R3, R3, 0x780, RZ, 0xc0, !PT ;  /* 0x0000078003037812 */ /* 0x000fe200078ec0ff */
[----:B------:R-:W-:Y:S01]  /*1e70*/  UMOV UR37, UR14 ;  /* 0x0000000e00257c82 */ /* 0x000fe20008000000 */
[----:B------:R-:W-:Y:S01]  /*1e80*/  F2FP.BF16.F32.PACK_AB R57, R59, R58 ;  /* 0x0000003a3b39723e */ /* 0x000fe200000010ff */
[----:B------:R-:W-:Y:S01]  /*1e90*/  UMOV UR38, UR11 ;  /* 0x0000000b00267c82 */ /* 0x000fe20008000000 */
[----:B------:R-:W-:-:S02]  /*1ea0*/  LOP3.LUT R3, R3, 0x70, R4, 0xf8, !PT ;  /* 0x0000007003037812 */ /* 0x000fc400078ef804 */
[----:B------:R-:W-:Y:S02]  /*1eb0*/  F2FP.BF16.F32.PACK_AB R24, R25, R24 ;  /* 0x000000181918723e */ /* 0x000fe400000010ff */
[----:B------:R-:W-:Y:S01]  /*1ec0*/  LOP3.LUT R3, R3, 0x10, R0, 0x78, !PT ;  /* 0x0000001003037812 */ /* 0x000fe200078e7800 */
[----:B------:R-:W-:Y:S01]  /*1ed0*/  IMAD.SHL.U32 R0, R0, 0x40, RZ ;  /* 0x0000004000007824 */ /* 0x000fe200078e00ff */
[----:B------:R-:W-:Y:S02]  /*1ee0*/  ISETP.LT.U32.AND P0, PT, R2, 0x20, P0 ;  /* 0x000000200200780c */ /* 0x000fe40000701070 */
[----:B------:R-:W-:Y:S02]  /*1ef0*/  F2FP.BF16.F32.PACK_AB R58, R61, R60 ;  /* 0x0000003c3d3a723e */ /* 0x000fe400000010ff */
[----:B------:R-:W-:Y:S02]  /*1f00*/  LOP3.LUT R0, R3, 0x1800, R0, 0xf8, !PT ;  /* 0x0000180003007812 */ /* 0x000fe400078ef800 */
[----:B------:R-:W-:Y:S01]  /*1f10*/  F2FP.BF16.F32.PACK_AB R59, R63, R62 ;  /* 0x0000003e3f3b723e */ /* 0x000fe200000010ff */
[----:B------:R-:W1:Y:S02]  /*1f20*/  @!P2 SYNCS.CCTL.IV [UR36+0x18000] ;  /* 0x01800000ff00a9b1 */ /* 0x000e640008000024 */
[----:B-1----:R-:W-:Y:S01]  /*1f30*/  BAR.SYNC.DEFER_BLOCKING 0x0 ;  /* 0x0000000000007b1d */ /* 0x002fe20000010000 */
[C---:B------:R-:W-:Y:S01]  /*1f40*/  LOP3.LUT R3, R0.reuse, 0x20, RZ, 0x3c, !PT ;  /* 0x0000002000037812 */ /* 0x040fe200078e3cff */
[C---:B------:R-:W-:Y:S01]  /*1f50*/  VIADD R2, R0.reuse, UR36 ;  /* 0x0000002400027c36 */ /* 0x040fe20008000000 */
[----:B------:R-:W-:-:S02]  /*1f60*/  LOP3.LUT R4, R0, 0x40, RZ, 0x3c, !PT ;  /* 0x0000004000047812 */ /* 0x000fc400078e3cff */
[----:B------:R-:W-:Y:S01]  /*1f70*/  F2FP.BF16.F32.PACK_AB R64, R65, R64 ;  /* 0x000000404140723e */ /* 0x000fe200000010ff */
[----:B------:R-:W-:Y:S01]  /*1f80*/  VIADD R3, R3, UR36 ;  /* 0x0000002403037c36 */ /* 0x000fe20008000000 */
[----:B------:R-:W-:Y:S01]  /*1f90*/  F2FP.BF16.F32.PACK_AB R25, R27, R26 ;  /* 0x0000001a1b19723e */ /* 0x000fe200000010ff */
[----:B------:R-:W-:Y:S01]  /*1fa0*/  VIADD R4, R4, UR36 ;  /* 0x0000002404047c36 */ /* 0x000fe20008000000 */
[----:B------:R-:W-:Y:S01]  /*1fb0*/  F2FP.BF16.F32.PACK_AB R65, R67, R66 ;  /* 0x000000424341723e */ /* 0x000fe200000010ff */
[----:B------:R-:W-:Y:S01]  /*1fc0*/  VOTEU.ANY UP0, P0 ;  /* 0x00000000003f7886 */ /* 0x000fe20000000100 */
[----:B------:R-:W-:Y:S01]  /*1fd0*/  F2FP.BF16.F32.PACK_AB R26, R29, R28 ;  /* 0x0000001c1d1a723e */ /* 0x000fe200000010ff */
[----:B------:R-:W-:Y:S01]  /*1fe0*/  VOTEU.ANY UP1, P0 ;  /* 0x00000000003f7886 */ /* 0x000fe20000020100 */
[----:B------:R-:W-:Y:S02]  /*1ff0*/  F2FP.BF16.F32.PACK_AB R27, R31, R30 ;  /* 0x0000001e1f1b723e */ /* 0x000fe400000010ff */
[----:B------:R-:W-:Y:S01]  /*2000*/  F2FP.BF16.F32.PACK_AB R32, R33, R32 ;  /* 0x000000202120723e */ /* 0x000fe200000010ff */
[----:B---3--:R-:W-:Y:S01]  /*2010*/  @UP0 UMOV UR8, UR52 ;  /* 0x0000003400080c82 */ /* 0x008fe20008000000 */
[----:B------:R-:W-:Y:S01]  /*2020*/  LOP3.LUT R0, R0, 0x60, RZ, 0x3c, !PT ;  /* 0x0000006000007812 */ /* 0x000fe200078e3cff */
[----:B------:R-:W-:Y:S01]  /*2030*/  @UP0 UMOV UR9, UR39 ;  /* 0x0000002700090c82 */ /* 0x000fe20008000000 */
[----:B------:R-:W-:-:S02]  /*2040*/  F2FP.BF16.F32.PACK_AB R66, R69, R68 ;  /* 0x000000444542723e */ /* 0x000fc400000010ff */
[----:B------:R-:W-:Y:S01]  /*2050*/  F2FP.BF16.F32.PACK_AB R67, R71, R70 ;  /* 0x000000464743723e */ /* 0x000fe200000010ff */
[----:B------:R-:W-:Y:S01]  /*2060*/  VIADD R0, R0, UR36 ;  /* 0x0000002400007c36 */ /* 0x000fe20008000000 */
[----:B------:R-:W-:Y:S01]  /*2070*/  F2FP.BF16.F32.PACK_AB R72, R73, R72 ;  /* 0x000000484948723e */ /* 0x000fe200000010ff */
[----:B------:R-:W1:Y:S01]  /*2080*/  @!P2 SYNCS.CCTL.IV [UR36+0x18008] ;  /* 0x01800800ff00a9b1 */ /* 0x000e620008000024 */
[----:B------:R-:W-:Y:S01]  /*2090*/  F2FP.BF16.F32.PACK_AB R33, R35, R34 ;  /* 0x000000222321723e */ /* 0x000fe200000010ff */
[----:B-1----:R-:W-:Y:S01]  /*20a0*/  STSM.16.M88.4 [R2], R56 ;  /* 0x0000003802007844 */ /* 0x002fe20000000200 */
[----:B------:R-:W-:Y:S02]  /*20b0*/  F2FP.BF16.F32.PACK_AB R73, R75, R74 ;  /* 0x0000004a4b49723e */ /* 0x000fe400000010ff */
[----:B------:R-:W-:Y:S01]  /*20c0*/  F2FP.BF16.F32.PACK_AB R34, R37, R36 ;  /* 0x000000242522723e */ /* 0x000fe200000010ff */
[----:B------:R-:W-:Y:S01]  /*20d0*/  STSM.16.M88.4 [R2+0x2000], R24 ;  /* 0x0020001802007844 */ /* 0x000fe20000000200 */
[----:B------:R-:W-:-:S02]  /*20e0*/  F2FP.BF16.F32.PACK_AB R35, R39, R38 ;  /* 0x000000262723723e */ /* 0x000fc400000010ff */
[----:B------:R-:W-:Y:S01]  /*20f0*/  F2FP.BF16.F32.PACK_AB R40, R41, R40 ;  /* 0x000000282928723e */ /* 0x000fe200000010ff */
[----:B------:R-:W-:Y:S01]  /*2100*/  STSM.16.M88.4 [R3], R64 ;  /* 0x0000004003007844 */ /* 0x000fe20000000200 */
[----:B------:R-:W-:Y:S02]  /*2110*/  F2FP.BF16.F32.PACK_AB R74, R77, R76 ;  /* 0x0000004c4d4a723e */ /* 0x000fe400000010ff */
[----:B------:R-:W-:Y:S01]  /*2120*/  F2FP.BF16.F32.PACK_AB R75, R79, R78 ;  /* 0x0000004e4f4b723e */ /* 0x000fe200000010ff */
[----:B------:R-:W-:Y:S01]  /*2130*/  STSM.16.M88.4 [R3+0x2000], R32 ;  /* 0x0020002003007844 */ /* 0x000fe20000000200 */
[----:B------:R-:W-:Y:S02]  /*2140*/  F2FP.BF16.F32.PACK_AB R80, R81, R80 ;  /* 0x000000505150723e */ /* 0x000fe400000010ff */
[----:B------:R-:W-:Y:S01]  /*2150*/  F2FP.BF16.F32.PACK_AB R41, R43, R42 ;  /* 0x0000002a2b29723e */ /* 0x000fe200000010ff */
[----:B------:R-:W-:Y:S01]  /*2160*/  STSM.16.M88.4 [R4], R72 ;  /* 0x0000004804007844 */ /* 0x000fe20000000200 */
[----:B------:R-:W-:-:S02]  /*2170*/  F2FP.BF16.F32.PACK_AB R81, R83, R82 ;  /* 0x000000525351723e */ /* 0x000fc400000010ff */
[----:B------:R-:W-:Y:S02]  /*2180*/  F2FP.BF16.F32.PACK_AB R42, R45, R44 ;  /* 0x0000002c2d2a723e */ /* 0x000fe400000010ff */
[----:B------:R-:W-:Y:S02]  /*2190*/  F2FP.BF16.F32.PACK_AB R43, R47, R46 ;  /* 0x0000002e2f2b723e */ /* 0x000fe400000010ff */
[----:B------:R-:W-:Y:S02]  /*21a0*/  F2FP.BF16.F32.PACK_AB R48, R49, R48 ;  /* 0x000000303130723e */ /* 0x000fe400000010ff */
[----:B------:R-:W-:Y:S01]  /*21b0*/  F2FP.BF16.F32.PACK_AB R82, R85, R84 ;  /* 0x000000545552723e */ /* 0x000fe200000010ff */
[----:B------:R-:W-:Y:S01]  /*21c0*/  STSM.16.M88.4 [R4+0x2000], R40 ;  /* 0x0020002804007844 */ /* 0x000fe20000000200 */
[----:B------:R-:W-:Y:S02]  /*21d0*/  F2FP.BF16.F32.PACK_AB R83, R87, R86 ;  /* 0x000000565753723e */ /* 0x000fe400000010ff */
[----:B------:R-:W-:-:S02]  /*21e0*/  F2FP.BF16.F32.PACK_AB R49, R51, R50 ;  /* 0x000000323331723e */ /* 0x000fc400000010ff */
[----:B------:R-:W-:Y:S01]  /*21f0*/  F2FP.BF16.F32.PACK_AB R50, R53, R52 ;  /* 0x000000343532723e */ /* 0x000fe200000010ff */
[----:B------:R-:W-:Y:S01]  /*2200*/  STSM.16.M88.4 [R0], R80 ;  /* 0x0000005000007844 */ /* 0x000fe20000000200 */
[----:B------:R-:W-:-:S05]  /*2210*/  F2FP.BF16.F32.PACK_AB R51, R55, R54 ;  /* 0x000000363733723e */ /* 0x000fca00000010ff */
[----:B------:R-:W-:Y:S01]  /*2220*/  STSM.16.M88.4 [R0+0x2000], R48 ;  /* 0x0020003000007844 */ /* 0x000fe20000000200 */
[----:B------:R1:W-:Y:S06]  /*2230*/  MEMBAR.ALL.CTA ;  /* 0x0000000000007992 */ /* 0x0003ec0000008000 */
[----:B-1----:R-:W1:Y:S02]  /*2240*/  FENCE.VIEW.ASYNC.S ;  /* 0x00000000000073c6 */ /* 0x002e640000000000 */
[----:B-1----:R-:W-:Y:S06]  /*2250*/  BAR.SYNC.DEFER_BLOCKING 0x0 ;  /* 0x0000000000007b1d */ /* 0x002fec0000010000 */
[----:B------:R1:W-:Y:S01]  /*2260*/  @UP1 UTMASTG.2D [UR36], [UR8] ;  /* 0x00000024080013b5 */ /* 0x0003e20008008000 */
[----:B------:R0:W-:Y:S01]  /*2270*/  UTMACMDFLUSH ;  /* 0x00000000000079b7 */ /* 0x0001e20000000000 */
[----:B------:R-:W-:-:S04]  /*2280*/  DEPBAR.LE SB0, 0x0 ;  /* 0x000080000000791a */ /* 0x000fc80000000000 */
[----:B------:R-:W-:Y:S06]  /*2290*/  BAR.SYNC.DEFER_BLOCKING 0x0 ;  /* 0x0000000000007b1d */ /* 0x000fec0000010000 */
[----:B-1----:R-:W-:Y:S05]  /*22a0*/  EXIT ;  /* 0x000000000000794d */ /* 0x002fea0003800000 */
.L_x_48:
[----:B------:R-:W1:Y:S02]  /*22b0*/  SYNCS.PHASECHK.TRANS64.TRYWAIT P0, [UR21+0x18000], R3 ;  /* 0x01800003ff0075a7 */ /* 0x000e640008000155 */
[----:B-1----:R-:W-:Y:S05]  /*22c0*/  @!P0 BRA `(.L_x_48) ;  /* 0xfffffffc00f88947 */ /* 0x002fea000383ffff */
[----:B------:R-:W-:Y:S05]  /*22d0*/  BRA `(.L_x_50) ;  /* 0xfffffff400d47947 */ /* 0x000fea000383ffff */
.L_x_51:
[----:B------:R-:W-:-:S00]  /*22e0*/  BRA `(.L_x_51) ;  /* 0xfffffffc00fc7947 */ /* 0x000fc0000383ffff */
[----:B------:R-:W-:-:S00]  /*22f0*/  NOP ;  /* 0x0000000000007918 */ /* 0x000fc00000000000 */
        /* <DEDUP_REMOVED lines=8> */
.L_x_52:


//--------------------- .nv.shared.gluon_wgmma    --------------------------
	.section	.nv.shared.gluon_wgmma,"aw",@nobits
	.sectionflags	@""
	.align	16
	.zero		1024


//--------------------- .nv.shared.reserved.0     --------------------------
	.section	.nv.shared.reserved.0,"aw",@nobits
	.weak		__nv_reservedSMEM_offset_0_alias
	.size		__nv_reservedSMEM_offset_0_alias, 0, 0
	.other		__nv_reservedSMEM_offset_0_alias,@"STO_CUDA_RESERVED_SHARED STV_DEFAULT"
__nv_reservedSMEM_offset_0_alias:
	.zero		0


//--------------------- .nv.constant0.gluon_wgmma --------------------------
	.section	.nv.constant0.gluon_wgmma,"a",@progbits
	.sectionflags	@""
	.align	4
.nv.constant0.gluon_wgmma:
	.zero		608


//--------------------- SYMBOLS --------------------------

	.type		.nv.reservedSmem.offset0,@object
	.size		.nv.reservedSmem.offset0,0x4
